// auto-generated by cutlass_sweep.gemm — config: {"arch": "sm_90", "cluster_m": 2, "cluster_n": 2, "dtype": "bf16", "stages": 5, "tile_k": 32, "tile_m": 128, "tile_n": 256}
#include "cutlass/cutlass.h"
#include "cutlass/gemm/collective/collective_builder.hpp"
#include "cutlass/gemm/device/gemm_universal_adapter.h"
#include "cutlass/gemm/kernel/gemm_universal.hpp"
#include "cutlass/epilogue/collective/collective_builder.hpp"

using ElemA = cutlass::bfloat16_t;
using ElemB = cutlass::bfloat16_t;
using ElemCD = cutlass::bfloat16_t;
using Acc  = float;
using TileShape    = cute::Shape<cute::_128, cute::_256, cute::_32>;
using ClusterShape = cute::Shape<cute::_2, cute::_2, cute::_1>;

using CollectiveEpilogue = typename cutlass::epilogue::collective::CollectiveBuilder<
    cutlass::arch::Sm90, cutlass::arch::OpClassTensorOp,
    TileShape, ClusterShape,
    cutlass::epilogue::collective::EpilogueTileAuto,
    Acc, Acc,
    ElemCD, cutlass::layout::RowMajor, 128 / cutlass::sizeof_bits<ElemCD>::value,
    ElemCD, cutlass::layout::RowMajor, 128 / cutlass::sizeof_bits<ElemCD>::value,
    cutlass::epilogue::collective::EpilogueScheduleAuto
  >::CollectiveOp;

using CollectiveMainloop = typename cutlass::gemm::collective::CollectiveBuilder<
    cutlass::arch::Sm90, cutlass::arch::OpClassTensorOp,
    ElemA, cutlass::layout::RowMajor, 128 / cutlass::sizeof_bits<ElemA>::value,
    ElemB, cutlass::layout::ColumnMajor, 128 / cutlass::sizeof_bits<ElemB>::value,
    Acc,
    TileShape, ClusterShape,
    cutlass::gemm::collective::StageCount<5>,
    cutlass::gemm::collective::KernelScheduleAuto
  >::CollectiveOp;

using GemmKernel = cutlass::gemm::kernel::GemmUniversal<
    cute::Shape<int,int,int,int>,
    CollectiveMainloop,
    CollectiveEpilogue
>;
using Gemm = cutlass::gemm::device::GemmUniversalAdapter<GemmKernel>;

// Force the device kernel symbol into the cubin without needing a host main.
auto* _anchor = &cutlass::device_kernel<GemmKernel>;


// ===== COMPILED SASS (sm_90a) =====

	.target	sm_90a

	.elftype	@"ET_EXEC"


//--------------------- .note.nv.tkinfo           --------------------------
	.section	.note.nv.tkinfo,"",@"SHT_NOTE"
	.sectionflags	@"SHF_NOTE_NV_TKINFO"
	.tkinfo
        /*0018*/ 	.word	0x00000002
        /*0030*/ 	.string	""
        /*0030*/ 	.string	"ptxas"
        /*0030*/ 	.string	"Cuda compilation tools, release 13.0, V13.0.88"
        /*0030*/ 	.string	"Build cuda_13.0.r13.0/compiler.36424714_0"
        /*0030*/ 	.string	"-arch sm_90a -m 64 "



//--------------------- .note.nv.cuinfo           --------------------------
	.section	.note.nv.cuinfo,"",@"SHT_NOTE"
	.sectionflags	@"SHF_NOTE_NV_CUINFO"
        /*0018*/ 	.short	0x0002
        /*001a*/ 	.short	0x005a
        /*001c*/ 	.short	0x0082
	.zero		2


//--------------------- .nv.info                  --------------------------
	.section	.nv.info,"",@"SHT_CUDA_INFO"
	.align	4


	//----- nvinfo : EIATTR_REGCOUNT
	.align		4
        /*0000*/ 	.byte	0x04, 0x2f
        /*0002*/ 	.short	(.L_15 - .L_14)
	.align		4
.L_14:
        /*0004*/ 	.word	index@(_ZN7cutlass13device_kernelINS_4gemm6kernel13GemmUniversalIN4cute5tupleIJiiiiEEENS1_10collective13CollectiveMmaINS1_34MainloopSm90TmaGmmaWarpSpecializedILi5ENS5_IJNS4_1CILi2EEESB_NSA_ILi1EEEEEENS1_35KernelTmaWarpSpecializedCooperativeEEENS5_IJNSA_ILi128EEENSA_ILi256EEENSA_ILi32EEEEEENS_10bfloat16_tENS5_IJlSC_lEEESK_SL_NS4_8TiledMMAINS4_8MMA_AtomIJNS4_4SM904GMMA28MMA_64x256x16_F32BF16BF16_SSILNSP_5MajorE0ELSR_0ELNSP_7ScaleInE1ELSS_1EEEEEENS4_6LayoutINS5_IJSB_SC_SC_EEENS5_IJSC_NSA_ILi0EEESX_EEEEENS5_IJNS4_10UnderscoreES10_S10_EEEEENS4_23SM90_TMA_LOAD_MULTICASTENS4_14ComposedLayoutINS4_7SwizzleILi2ELi4ELi3EEENS4_18smem_ptr_flag_bitsILi16EEENSV_INS5_IJNSA_ILi8EEESI_EEENS5_IJSI_SC_EEEEEEEvNS4_8identityES13_S1D_vS1E_EENS_8epilogue10collective6detail29Sm90TmaWarpSpecializedAdapterINS1H_15DefaultEpilogueISK_SL_SL_NS1G_6thread17LinearCombinationISK_Li1EffLNS1L_9ScaleType4KindE0ELNS_15FloatRoundStyleE2ESK_EENS1_15EpilogueDefaultEEEEEvvEEEEvNT_6ParamsE)
        /*0008*/ 	.word	0x000000a8


	//----- nvinfo : EIATTR_FRAME_SIZE
	.align		4
.L_15:
        /*000c*/ 	.byte	0x04, 0x11
        /*000e*/ 	.short	(.L_17 - .L_16)
	.align		4
.L_16:
        /*0010*/ 	.word	index@(_ZN7cutlass13device_kernelINS_4gemm6kernel13GemmUniversalIN4cute5tupleIJiiiiEEENS1_10collective13CollectiveMmaINS1_34MainloopSm90TmaGmmaWarpSpecializedILi5ENS5_IJNS4_1CILi2EEESB_NSA_ILi1EEEEEENS1_35KernelTmaWarpSpecializedCooperativeEEENS5_IJNSA_ILi128EEENSA_ILi256EEENSA_ILi32EEEEEENS_10bfloat16_tENS5_IJlSC_lEEESK_SL_NS4_8TiledMMAINS4_8MMA_AtomIJNS4_4SM904GMMA28MMA_64x256x16_F32BF16BF16_SSILNSP_5MajorE0ELSR_0ELNSP_7ScaleInE1ELSS_1EEEEEENS4_6LayoutINS5_IJSB_SC_SC_EEENS5_IJSC_NSA_ILi0EEESX_EEEEENS5_IJNS4_10UnderscoreES10_S10_EEEEENS4_23SM90_TMA_LOAD_MULTICASTENS4_14ComposedLayoutINS4_7SwizzleILi2ELi4ELi3EEENS4_18smem_ptr_flag_bitsILi16EEENSV_INS5_IJNSA_ILi8EEESI_EEENS5_IJSI_SC_EEEEEEEvNS4_8identityES13_S1D_vS1E_EENS_8epilogue10collective6detail29Sm90TmaWarpSpecializedAdapterINS1H_15DefaultEpilogueISK_SL_SL_NS1G_6thread17LinearCombinationISK_Li1EffLNS1L_9ScaleType4KindE0ELNS_15FloatRoundStyleE2ESK_EENS1_15EpilogueDefaultEEEEEvvEEEEvNT_6ParamsE)
        /*0014*/ 	.word	0x00000000


	//----- nvinfo : EIATTR_MIN_STACK_SIZE
	.align		4
.L_17:
        /*0018*/ 	.byte	0x04, 0x12
        /*001a*/ 	.short	(.L_19 - .L_18)
	.align		4
.L_18:
        /*001c*/ 	.word	index@(_ZN7cutlass13device_kernelINS_4gemm6kernel13GemmUniversalIN4cute5tupleIJiiiiEEENS1_10collective13CollectiveMmaINS1_34MainloopSm90TmaGmmaWarpSpecializedILi5ENS5_IJNS4_1CILi2EEESB_NSA_ILi1EEEEEENS1_35KernelTmaWarpSpecializedCooperativeEEENS5_IJNSA_ILi128EEENSA_ILi256EEENSA_ILi32EEEEEENS_10bfloat16_tENS5_IJlSC_lEEESK_SL_NS4_8TiledMMAINS4_8MMA_AtomIJNS4_4SM904GMMA28MMA_64x256x16_F32BF16BF16_SSILNSP_5MajorE0ELSR_0ELNSP_7ScaleInE1ELSS_1EEEEEENS4_6LayoutINS5_IJSB_SC_SC_EEENS5_IJSC_NSA_ILi0EEESX_EEEEENS5_IJNS4_10UnderscoreES10_S10_EEEEENS4_23SM90_TMA_LOAD_MULTICASTENS4_14ComposedLayoutINS4_7SwizzleILi2ELi4ELi3EEENS4_18smem_ptr_flag_bitsILi16EEENSV_INS5_IJNSA_ILi8EEESI_EEENS5_IJSI_SC_EEEEEEEvNS4_8identityES13_S1D_vS1E_EENS_8epilogue10collective6detail29Sm90TmaWarpSpecializedAdapterINS1H_15DefaultEpilogueISK_SL_SL_NS1G_6thread17LinearCombinationISK_Li1EffLNS1L_9ScaleType4KindE0ELNS_15FloatRoundStyleE2ESK_EENS1_15EpilogueDefaultEEEEEvvEEEEvNT_6ParamsE)
        /*0020*/ 	.word	0x00000000
.L_19:


//--------------------- .nv.compat                --------------------------
	.section	.nv.compat,"",@"SHT_CUDA_COMPAT_INFO"
	.align	4
        /*0000*/ 	.byte	0x02, 0x09, 0x01, 0x00, 0x02, 0x02, 0x04, 0x00, 0x02, 0x05, 0x05, 0x00, 0x03, 0x07, 0x01, 0x01
        /*0010*/ 	.byte	0x02, 0x03, 0x01, 0x00, 0x02, 0x06, 0x01, 0x00, 0x04, 0x0b, 0x08, 0x00, 0x00, 0x00, 0x00, 0x00
        /*0020*/ 	.byte	0x00, 0x00, 0x00, 0x00


//--------------------- .nv.info._ZN7cutlass13device_kernelINS_4gemm6kernel13GemmUniversalIN4cute5tupleIJiiiiEEENS1_10collective13CollectiveMmaINS1_34MainloopSm90TmaGmmaWarpSpecializedILi5ENS5_IJNS4_1CILi2EEESB_NSA_ILi1EEEEEENS1_35KernelTmaWarpSpecializedCooperativeEEENS5_IJNSA_ILi128EEENSA_ILi256EEENSA_ILi32EEEEEENS_10bfloat16_tENS5_IJlSC_lEEESK_SL_NS4_8TiledMMAINS4_8MMA_AtomIJNS4_4SM904GMMA28MMA_64x256x16_F32BF16BF16_SSILNSP_5MajorE0ELSR_0ELNSP_7ScaleInE1ELSS_1EEEEEENS4_6LayoutINS5_IJSB_SC_SC_EEENS5_IJSC_NSA_ILi0EEESX_EEEEENS5_IJNS4_10UnderscoreES10_S10_EEEEENS4_23SM90_TMA_LOAD_MULTICASTENS4_14ComposedLayoutINS4_7SwizzleILi2ELi4ELi3EEENS4_18smem_ptr_flag_bitsILi16EEENSV_INS5_IJNSA_ILi8EEESI_EEENS5_IJSI_SC_EEEEEEEvNS4_8identityES13_S1D_vS1E_EENS_8epilogue10collective6detail29Sm90TmaWarpSpecializedAdapterINS1H_15DefaultEpilogueISK_SL_SL_NS1G_6thread17LinearCombinationISK_Li1EffLNS1L_9ScaleType4KindE0ELNS_15FloatRoundStyleE2ESK_EENS1_15EpilogueDefaultEEEEEvvEEEEvNT_6ParamsE --------------------------
	.section	.nv.info._ZN7cutlass13device_kernelINS_4gemm6kernel13GemmUniversalIN4cute5tupleIJiiiiEEENS1_10collective13CollectiveMmaINS1_34MainloopSm90TmaGmmaWarpSpecializedILi5ENS5_IJNS4_1CILi2EEESB_NSA_ILi1EEEEEENS1_35KernelTmaWarpSpecializedCooperativeEEENS5_IJNSA_ILi128EEENSA_ILi256EEENSA_ILi32EEEEEENS_10bfloat16_tENS5_IJlSC_lEEESK_SL_NS4_8TiledMMAINS4_8MMA_AtomIJNS4_4SM904GMMA28MMA_64x256x16_F32BF16BF16_SSILNSP_5MajorE0ELSR_0ELNSP_7ScaleInE1ELSS_1EEEEEENS4_6LayoutINS5_IJSB_SC_SC_EEENS5_IJSC_NSA_ILi0EEESX_EEEEENS5_IJNS4_10UnderscoreES10_S10_EEEEENS4_23SM90_TMA_LOAD_MULTICASTENS4_14ComposedLayoutINS4_7SwizzleILi2ELi4ELi3EEENS4_18smem_ptr_flag_bitsILi16EEENSV_INS5_IJNSA_ILi8EEESI_EEENS5_IJSI_SC_EEEEEEEvNS4_8identityES13_S1D_vS1E_EENS_8epilogue10collective6detail29Sm90TmaWarpSpecializedAdapterINS1H_15DefaultEpilogueISK_SL_SL_NS1G_6thread17LinearCombinationISK_Li1EffLNS1L_9ScaleType4KindE0ELNS_15FloatRoundStyleE2ESK_EENS1_15EpilogueDefaultEEEEEvvEEEEvNT_6ParamsE,"",@"SHT_CUDA_INFO"
	.sectionflags	@""
	.align	4


	//----- nvinfo : EIATTR_CUDA_API_VERSION
	.align		4
        /*0000*/ 	.byte	0x04, 0x37
        /*0002*/ 	.short	(.L_21 - .L_20)
.L_20:
        /*0004*/ 	.word	0x00000082


	//----- nvinfo : EIATTR_KPARAM_INFO
	.align		4
.L_21:
        /*0008*/ 	.byte	0x04, 0x17
        /*000a*/ 	.short	(.L_23 - .L_22)
.L_22:
        /*000c*/ 	.word	0x00000000
        /*0010*/ 	.short	0x0000
        /*0012*/ 	.short	0x0070
        /*0014*/ 	.byte	0x00, 0xf0, 0x01, 0x10


	//----- nvinfo : EIATTR_SPARSE_MMA_MASK
	.align		4
.L_23:
        /*0018*/ 	.byte	0x03, 0x50
        /*001a*/ 	.short	0x0000


	//----- nvinfo : EIATTR_MAXREG_COUNT
	.align		4
        /*001c*/ 	.byte	0x03, 0x1b
        /*001e*/ 	.short	0x00a8


	//----- nvinfo : EIATTR_NUM_BARRIERS
	.align		4
        /*0020*/ 	.byte	0x02, 0x4c
        /*0022*/ 	.byte	0x01
	.zero		1


	//----- nvinfo : EIATTR_EXTERNS
	.align		4
        /*0024*/ 	.byte	0x04, 0x0f
        /*0026*/ 	.short	(.L_25 - .L_24)


	//   ....[0]....
	.align		4
.L_24:
        /*0028*/ 	.word	index@(__assertfail)


	//----- nvinfo : EIATTR_MERCURY_ISA_VERSION
	.align		4
.L_25:
        /*002c*/ 	.byte	0x03, 0x5f
        /*002e*/ 	.short	0x0101


	//----- nvinfo : EIATTR_INT_WARP_WIDE_INSTR_OFFSETS
	.align		4
        /*0030*/ 	.byte	0x04, 0x31
        /*0032*/ 	.short	(.L_27 - .L_26)


	//   ....[0]....
.L_26:
        /*0034*/ 	.word	0x000004a0


	//   ....[1]....
        /*0038*/ 	.word	0x000004d0


	//   ....[2]....
        /*003c*/ 	.word	0x00000690


	//----- nvinfo : EIATTR_COOP_GROUP_MASK_REGIDS
	.align		4
.L_27:
        /*0040*/ 	.byte	0x04, 0x29
        /*0042*/ 	.short	(.L_29 - .L_28)


	//   ....[0]....
.L_28:
        /*0044*/ 	.word	0xffffffff


	//   ....[1]....
        /*0048*/ 	.word	0xffffffff


	//   ....[2]....
        /*004c*/ 	.word	0xffffffff


	//   ....[3]....
        /*0050*/ 	.word	0xffffffff


	//   ....[4]....
        /*0054*/ 	.word	0xffffffff


	//   ....[5]....
        /*0058*/ 	.word	0xffffffff


	//----- nvinfo : EIATTR_COOP_GROUP_INSTR_OFFSETS
	.align		4
.L_29:
        /*005c*/ 	.byte	0x04, 0x28
        /*005e*/ 	.short	(.L_31 - .L_30)


	//   ....[0]....
.L_30:
        /*0060*/ 	.word	0x00000060


	//   ....[1]....
        /*0064*/ 	.word	0x00000070


	//   ....[2]....
        /*0068*/ 	.word	0x00000130


	//   ....[3]....
        /*006c*/ 	.word	0x000002f0


	//   ....[4]....
        /*0070*/ 	.word	0x00000810


	//   ....[5]....
        /*0074*/ 	.word	0x00001260


	//----- nvinfo : EIATTR_REG_RECONFIG
	.align		4
.L_31:
        /*0078*/ 	.byte	0x01, 0x54
	.zero		2


	//----- nvinfo : EIATTR_SYSCALL_OFFSETS
	.align		4
        /*007c*/ 	.byte	0x04, 0x46
        /*007e*/ 	.short	(.L_33 - .L_32)


	//   ....[0]....
.L_32:
        /*0080*/ 	.word	0x00001420


	//----- nvinfo : EIATTR_MBARRIER_INSTR_OFFSETS
	.align		4
.L_33:
        /*0084*/ 	.byte	0x04, 0x39
        /*0086*/ 	.short	(.L_35 - .L_34)


	//   ....[0]....
.L_34:
        /*0088*/ 	.word	0x00000230
        /*008c*/ 	.word	0x000000ff
        /*0090*/ 	.word	0x00000000
        /*0094*/ 	.short	0x0100
        /*0096*/ 	.byte	0x08
	.zero		1


	//   ....[1]....
        /*0098*/ 	.word	0x00000240
        /*009c*/ 	.word	0x000000ff
        /*00a0*/ 	.word	0x00000028
        /*00a4*/ 	.short	0x0100
        /*00a6*/ 	.byte	0x08
	.zero		1


	//   ....[2]....
        /*00a8*/ 	.word	0x00000250
        /*00ac*/ 	.word	0x000000ff
        /*00b0*/ 	.word	0x00000008
        /*00b4*/ 	.short	0x0100
        /*00b6*/ 	.byte	0x08
	.zero		1


	//   ....[3]....
        /*00b8*/ 	.word	0x00000260
        /*00bc*/ 	.word	0x000000ff
        /*00c0*/ 	.word	0x00000030
        /*00c4*/ 	.short	0x0100
        /*00c6*/ 	.byte	0x08
	.zero		1


	//   ....[4]....
        /*00c8*/ 	.word	0x00000270
        /*00cc*/ 	.word	0x000000ff
        /*00d0*/ 	.word	0x00000010
        /*00d4*/ 	.short	0x0100
        /*00d6*/ 	.byte	0x08
	.zero		1


	//   ....[5]....
        /*00d8*/ 	.word	0x00000280
        /*00dc*/ 	.word	0x000000ff
        /*00e0*/ 	.word	0x00000038
        /*00e4*/ 	.short	0x0100
        /*00e6*/ 	.byte	0x08
	.zero		1


	//   ....[6]....
        /*00e8*/ 	.word	0x00000290
        /*00ec*/ 	.word	0x000000ff
        /*00f0*/ 	.word	0x00000018
        /*00f4*/ 	.short	0x0100
        /*00f6*/ 	.byte	0x08
	.zero		1


	//   ....[7]....
        /*00f8*/ 	.word	0x000002a0
        /*00fc*/ 	.word	0x000000ff
        /*0100*/ 	.word	0x00000040
        /*0104*/ 	.short	0x0100
        /*0106*/ 	.byte	0x08
	.zero		1


	//   ....[8]....
        /*0108*/ 	.word	0x000002b0
        /*010c*/ 	.word	0x000000ff
        /*0110*/ 	.word	0x00000020
        /*0114*/ 	.short	0x0100
        /*0116*/ 	.byte	0x08
	.zero		1


	//   ....[9]....
        /*0118*/ 	.word	0x000002c0
        /*011c*/ 	.word	0x000000ff
        /*0120*/ 	.word	0x00000048
        /*0124*/ 	.short	0x0100
        /*0126*/ 	.byte	0x08
	.zero		1


	//   ....[10]....
        /*0128*/ 	.word	0x00000710
        /*012c*/ 	.word	0x000000ff
        /*0130*/ 	.word	0x00000060
        /*0134*/ 	.short	0x0100
        /*0136*/ 	.byte	0x06
	.zero		1


	//   ....[11]....
        /*0138*/ 	.word	0x000007a0
        /*013c*/ 	.word	0x000000ff
        /*0140*/ 	.word	0x00000068
        /*0144*/ 	.short	0x0100
        /*0146*/ 	.byte	0x06
	.zero		1


	//   ....[12]....
        /*0148*/ 	.word	0x000014e0
        /*014c*/ 	.word	0x00000003
        /*0150*/ 	.word	0x00000000
        /*0154*/ 	.short	0x010a
        /*0156*/ 	.byte	0x3f
	.zero		1


	//   ....[13]....
        /*0158*/ 	.word	0x00001520
        /*015c*/ 	.word	0x00000003
        /*0160*/ 	.word	0x00000000
        /*0164*/ 	.short	0x010a
        /*0166*/ 	.byte	0x3f
	.zero		1


	//   ....[14]....
        /*0168*/ 	.word	0x00001800
        /*016c*/ 	.word	0x00000005
        /*0170*/ 	.word	0x00000000
        /*0174*/ 	.short	0x010a
        /*0176*/ 	.byte	0x3f
	.zero		1


	//   ....[15]....
        /*0178*/ 	.word	0x00001840
        /*017c*/ 	.word	0x00000005
        /*0180*/ 	.word	0x00000000
        /*0184*/ 	.short	0x010a
        /*0186*/ 	.byte	0x3f
	.zero		1


	//   ....[16]....
        /*0188*/ 	.word	0x000019b0
        /*018c*/ 	.word	0x00000005
        /*0190*/ 	.word	0x00000000
        /*0194*/ 	.short	0x0101
        /*0196*/ 	.byte	0x3f
	.zero		1


	//   ....[17]....
        /*0198*/ 	.word	0x00001bd0
        /*019c*/ 	.word	0x00000003
        /*01a0*/ 	.word	0x00000000
        /*01a4*/ 	.short	0x0101
        /*01a6*/ 	.byte	0x3f
	.zero		1


	//   ....[18]....
        /*01a8*/ 	.word	0x0000aa90
        /*01ac*/ 	.word	0x0000000e
        /*01b0*/ 	.word	0x00000028
        /*01b4*/ 	.short	0x010a
        /*01b6*/ 	.byte	0x3f
	.zero		1


	//   ....[19]....
        /*01b8*/ 	.word	0x0000ae40
        /*01bc*/ 	.word	0x00000006
        /*01c0*/ 	.word	0x00000068
        /*01c4*/ 	.short	0x0101
        /*01c6*/ 	.byte	0x3f
	.zero		1


	//   ....[20]....
        /*01c8*/ 	.word	0x0000b570
        /*01cc*/ 	.word	0x00000007
        /*01d0*/ 	.word	0x00000000
        /*01d4*/ 	.short	0x010a
        /*01d6*/ 	.byte	0x3f
	.zero		1


	//   ....[21]....
        /*01d8*/ 	.word	0x0000b5f0
        /*01dc*/ 	.word	0x00000009
        /*01e0*/ 	.word	0x00000000
        /*01e4*/ 	.short	0x010a
        /*01e6*/ 	.byte	0x3f
	.zero		1


	//   ....[22]....
        /*01e8*/ 	.word	0x0000b680
        /*01ec*/ 	.word	0x00000006
        /*01f0*/ 	.word	0x00000000
        /*01f4*/ 	.short	0x010a
        /*01f6*/ 	.byte	0x3f
	.zero		1


	//   ....[23]....
        /*01f8*/ 	.word	0x0000b710
        /*01fc*/ 	.word	0x00000009
        /*0200*/ 	.word	0x00000000
        /*0204*/ 	.short	0x010a
        /*0206*/ 	.byte	0x3f
	.zero		1


	//   ....[24]....
        /*0208*/ 	.word	0x0000b7a0
        /*020c*/ 	.word	0x00000003
        /*0210*/ 	.word	0x00000000
        /*0214*/ 	.short	0x010a
        /*0216*/ 	.byte	0x3f
	.zero		1


	//   ....[25]....
        /*0218*/ 	.word	0x0000b800
        /*021c*/ 	.word	0x00000003
        /*0220*/ 	.word	0x00000000
        /*0224*/ 	.short	0x010a
        /*0226*/ 	.byte	0x3f
	.zero		1


	//   ....[26]....
        /*0228*/ 	.word	0x0000b850
        /*022c*/ 	.word	0x00000005
        /*0230*/ 	.word	0x00000000
        /*0234*/ 	.short	0x010a
        /*0236*/ 	.byte	0x3f
	.zero		1


	//   ....[27]....
        /*0238*/ 	.word	0x0000b920
        /*023c*/ 	.word	0x0000000e
        /*0240*/ 	.word	0x00000028
        /*0244*/ 	.short	0x010a
        /*0246*/ 	.byte	0x3f
	.zero		1


	//   ....[28]....
        /*0248*/ 	.word	0x0000b9f0
        /*024c*/ 	.word	0x00000007
        /*0250*/ 	.word	0x00000000
        /*0254*/ 	.short	0x010a
        /*0256*/ 	.byte	0x3f
	.zero		1


	//   ....[29]....
        /*0258*/ 	.word	0x0000ba40
        /*025c*/ 	.word	0x00000009
        /*0260*/ 	.word	0x00000000
        /*0264*/ 	.short	0x010a
        /*0266*/ 	.byte	0x3f
	.zero		1


	//   ....[30]....
        /*0268*/ 	.word	0x0000ba90
        /*026c*/ 	.word	0x00000006
        /*0270*/ 	.word	0x00000000
        /*0274*/ 	.short	0x010a
        /*0276*/ 	.byte	0x3f
	.zero		1


	//   ....[31]....
        /*0278*/ 	.word	0x0000bae0
        /*027c*/ 	.word	0x00000009
        /*0280*/ 	.word	0x00000000
        /*0284*/ 	.short	0x010a
        /*0286*/ 	.byte	0x3f
	.zero		1


	//----- nvinfo : EIATTR_NUM_MBARRIERS
	.align		4
.L_35:
        /*0288*/ 	.byte	0x03, 0x38
        /*028a*/ 	.short	0x000c


	//----- nvinfo : EIATTR_EXIT_INSTR_OFFSETS
	.align		4
        /*028c*/ 	.byte	0x04, 0x1c
        /*028e*/ 	.short	(.L_37 - .L_36)


	//   ....[0]....
.L_36:
        /*0290*/ 	.word	0x00000970


	//   ....[1]....
        /*0294*/ 	.word	0x00001190


	//   ....[2]....
        /*0298*/ 	.word	0x0000a0d0


	//   ....[3]....
        /*029c*/ 	.word	0x0000a630


	//   ....[4]....
        /*02a0*/ 	.word	0x0000b7f0


	//----- nvinfo : EIATTR_MAX_THREADS
	.align		4
.L_37:
        /*02a4*/ 	.byte	0x04, 0x05
        /*02a6*/ 	.short	(.L_39 - .L_38)
.L_38:
        /*02a8*/ 	.word	0x00000180
        /*02ac*/ 	.word	0x00000001
        /*02b0*/ 	.word	0x00000001


	//----- nvinfo : EIATTR_CRS_STACK_SIZE
	.align		4
.L_39:
        /*02b4*/ 	.byte	0x04, 0x1e
        /*02b6*/ 	.short	(.L_41 - .L_40)
.L_40:
        /*02b8*/ 	.word	0x00000000


	//----- nvinfo : EIATTR_CBANK_PARAM_SIZE
	.align		4
.L_41:
        /*02bc*/ 	.byte	0x03, 0x19
        /*02be*/ 	.short	0x0470


	//----- nvinfo : EIATTR_PARAM_CBANK
	.align		4
        /*02c0*/ 	.byte	0x04, 0x0a
        /*02c2*/ 	.short	(.L_43 - .L_42)
	.align		4
.L_42:
        /*02c4*/ 	.word	index@(.nv.constant0._ZN7cutlass13device_kernelINS_4gemm6kernel13GemmUniversalIN4cute5tupleIJiiiiEEENS1_10collective13CollectiveMmaINS1_34MainloopSm90TmaGmmaWarpSpecializedILi5ENS5_IJNS4_1CILi2EEESB_NSA_ILi1EEEEEENS1_35KernelTmaWarpSpecializedCooperativeEEENS5_IJNSA_ILi128EEENSA_ILi256EEENSA_ILi32EEEEEENS_10bfloat16_tENS5_IJlSC_lEEESK_SL_NS4_8TiledMMAINS4_8MMA_AtomIJNS4_4SM904GMMA28MMA_64x256x16_F32BF16BF16_SSILNSP_5MajorE0ELSR_0ELNSP_7ScaleInE1ELSS_1EEEEEENS4_6LayoutINS5_IJSB_SC_SC_EEENS5_IJSC_NSA_ILi0EEESX_EEEEENS5_IJNS4_10UnderscoreES10_S10_EEEEENS4_23SM90_TMA_LOAD_MULTICASTENS4_14ComposedLayoutINS4_7SwizzleILi2ELi4ELi3EEENS4_18smem_ptr_flag_bitsILi16EEENSV_INS5_IJNSA_ILi8EEESI_EEENS5_IJSI_SC_EEEEEEEvNS4_8identityES13_S1D_vS1E_EENS_8epilogue10collective6detail29Sm90TmaWarpSpecializedAdapterINS1H_15DefaultEpilogueISK_SL_SL_NS1G_6thread17LinearCombinationISK_Li1EffLNS1L_9ScaleType4KindE0ELNS_15FloatRoundStyleE2ESK_EENS1_15EpilogueDefaultEEEEEvvEEEEvNT_6ParamsE)
        /*02c8*/ 	.short	0x0210
        /*02ca*/ 	.short	0x0470


	//----- nvinfo : EIATTR_SW_WAR
	.align		4
.L_43:
        /*02cc*/ 	.byte	0x04, 0x36
        /*02ce*/ 	.short	(.L_45 - .L_44)
.L_44:
        /*02d0*/ 	.word	0x00000008
.L_45:


//--------------------- .nv.callgraph             --------------------------
	.section	.nv.callgraph,"",@"SHT_CUDA_CALLGRAPH"
	.align	4
	.sectionentsize	8
	.align		4
        /*0000*/ 	.word	0x00000000
	.align		4
        /*0004*/ 	.word	0xffffffff
	.align		4
        /*0008*/ 	.word	index@(_ZN7cutlass13device_kernelINS_4gemm6kernel13GemmUniversalIN4cute5tupleIJiiiiEEENS1_10collective13CollectiveMmaINS1_34MainloopSm90TmaGmmaWarpSpecializedILi5ENS5_IJNS4_1CILi2EEESB_NSA_ILi1EEEEEENS1_35KernelTmaWarpSpecializedCooperativeEEENS5_IJNSA_ILi128EEENSA_ILi256EEENSA_ILi32EEEEEENS_10bfloat16_tENS5_IJlSC_lEEESK_SL_NS4_8TiledMMAINS4_8MMA_AtomIJNS4_4SM904GMMA28MMA_64x256x16_F32BF16BF16_SSILNSP_5MajorE0ELSR_0ELNSP_7ScaleInE1ELSS_1EEEEEENS4_6LayoutINS5_IJSB_SC_SC_EEENS5_IJSC_NSA_ILi0EEESX_EEEEENS5_IJNS4_10UnderscoreES10_S10_EEEEENS4_23SM90_TMA_LOAD_MULTICASTENS4_14ComposedLayoutINS4_7SwizzleILi2ELi4ELi3EEENS4_18smem_ptr_flag_bitsILi16EEENSV_INS5_IJNSA_ILi8EEESI_EEENS5_IJSI_SC_EEEEEEEvNS4_8identityES13_S1D_vS1E_EENS_8epilogue10collective6detail29Sm90TmaWarpSpecializedAdapterINS1H_15DefaultEpilogueISK_SL_SL_NS1G_6thread17LinearCombinationISK_Li1EffLNS1L_9ScaleType4KindE0ELNS_15FloatRoundStyleE2ESK_EENS1_15EpilogueDefaultEEEEEvvEEEEvNT_6ParamsE)
	.align		4
        /*000c*/ 	.word	index@(__assertfail)
	.align		4
        /*0010*/ 	.word	0x00000000
	.align		4
        /*0014*/ 	.word	0xfffffffe
	.align		4
        /*0018*/ 	.word	0x00000000
	.align		4
        /*001c*/ 	.word	0xfffffffd
	.align		4
        /*0020*/ 	.word	0x00000000
	.align		4
        /*0024*/ 	.word	0xfffffffc


//--------------------- .nv.constant4             --------------------------
	.section	.nv.constant4,"a",@progbits
	.align	8
	.align		8
.nv.constant4:
        /*0000*/ 	.dword	__assertfail
	.align		8
        /*0008*/ 	.dword	__unnamed_1
	.align		8
        /*0010*/ 	.dword	_ZN39_INTERNAL_a82ecc65_4_k_cu_f90c2fc9_42404cuda3std3__45__cpo5beginE
	.align		8
        /*0018*/ 	.dword	_ZN39_INTERNAL_a82ecc65_4_k_cu_f90c2fc9_42404cuda3std3__45__cpo3endE
	.align		8
        /*0020*/ 	.dword	_ZN39_INTERNAL_a82ecc65_4_k_cu_f90c2fc9_42404cuda3std3__45__cpo6cbeginE
	.align		8
        /*0028*/ 	.dword	_ZN39_INTERNAL_a82ecc65_4_k_cu_f90c2fc9_42404cuda3std3__45__cpo4cendE
	.align		8
        /*0030*/ 	.dword	_ZN39_INTERNAL_a82ecc65_4_k_cu_f90c2fc9_42404cuda3std3__441_GLOBAL__N__a82ecc65_4_k_cu_f90c2fc9_42406ignoreE
	.align		8
        /*0038*/ 	.dword	_ZN39_INTERNAL_a82ecc65_4_k_cu_f90c2fc9_42404cuda3std3__419piecewise_constructE
	.align		8
        /*0040*/ 	.dword	_ZN39_INTERNAL_a82ecc65_4_k_cu_f90c2fc9_42404cuda3std3__48in_placeE
	.align		8
        /*0048*/ 	.dword	_ZN39_INTERNAL_a82ecc65_4_k_cu_f90c2fc9_42404cuda3std6ranges3__45__cpo4swapE
	.align		8
        /*0050*/ 	.dword	_ZN39_INTERNAL_a82ecc65_4_k_cu_f90c2fc9_42404cuda3std6ranges3__45__cpo9iter_moveE
	.align		8
        /*0058*/ 	.dword	_ZN39_INTERNAL_a82ecc65_4_k_cu_f90c2fc9_42404cute7productE
	.align		8
        /*0060*/ 	.dword	_ZN39_INTERNAL_a82ecc65_4_k_cu_f90c2fc9_42404cute1_E
	.align		8
        /*0068*/ 	.dword	$str$22
	.align		8
        /*0070*/ 	.dword	$str$23


//--------------------- .text._ZN7cutlass13device_kernelINS_4gemm6kernel13GemmUniversalIN4cute5tupleIJiiiiEEENS1_10collective13CollectiveMmaINS1_34MainloopSm90TmaGmmaWarpSpecializedILi5ENS5_IJNS4_1CILi2EEESB_NSA_ILi1EEEEEENS1_35KernelTmaWarpSpecializedCooperativeEEENS5_IJNSA_ILi128EEENSA_ILi256EEENSA_ILi32EEEEEENS_10bfloat16_tENS5_IJlSC_lEEESK_SL_NS4_8TiledMMAINS4_8MMA_AtomIJNS4_4SM904GMMA28MMA_64x256x16_F32BF16BF16_SSILNSP_5MajorE0ELSR_0ELNSP_7ScaleInE1ELSS_1EEEEEENS4_6LayoutINS5_IJSB_SC_SC_EEENS5_IJSC_NSA_ILi0EEESX_EEEEENS5_IJNS4_10UnderscoreES10_S10_EEEEENS4_23SM90_TMA_LOAD_MULTICASTENS4_14ComposedLayoutINS4_7SwizzleILi2ELi4ELi3EEENS4_18smem_ptr_flag_bitsILi16EEENSV_INS5_IJNSA_ILi8EEESI_EEENS5_IJSI_SC_EEEEEEEvNS4_8identityES13_S1D_vS1E_EENS_8epilogue10collective6detail29Sm90TmaWarpSpecializedAdapterINS1H_15DefaultEpilogueISK_SL_SL_NS1G_6thread17LinearCombinationISK_Li1EffLNS1L_9ScaleType4KindE0ELNS_15FloatRoundStyleE2ESK_EENS1_15EpilogueDefaultEEEEEvvEEEEvNT_6ParamsE --------------------------
	.section	.text._ZN7cutlass13device_kernelINS_4gemm6kernel13GemmUniversalIN4cute5tupleIJiiiiEEENS1_10collective13CollectiveMmaINS1_34MainloopSm90TmaGmmaWarpSpecializedILi5ENS5_IJNS4_1CILi2EEESB_NSA_ILi1EEEEEENS1_35KernelTmaWarpSpecializedCooperativeEEENS5_IJNSA_ILi128EEENSA_ILi256EEENSA_ILi32EEEEEENS_10bfloat16_tENS5_IJlSC_lEEESK_SL_NS4_8TiledMMAINS4_8MMA_AtomIJNS4_4SM904GMMA28MMA_64x256x16_F32BF16BF16_SSILNSP_5MajorE0ELSR_0ELNSP_7ScaleInE1ELSS_1EEEEEENS4_6LayoutINS5_IJSB_SC_SC_EEENS5_IJSC_NSA_ILi0EEESX_EEEEENS5_IJNS4_10UnderscoreES10_S10_EEEEENS4_23SM90_TMA_LOAD_MULTICASTENS4_14ComposedLayoutINS4_7SwizzleILi2ELi4ELi3EEENS4_18smem_ptr_flag_bitsILi16EEENSV_INS5_IJNSA_ILi8EEESI_EEENS5_IJSI_SC_EEEEEEEvNS4_8identityES13_S1D_vS1E_EENS_8epilogue10collective6detail29Sm90TmaWarpSpecializedAdapterINS1H_15DefaultEpilogueISK_SL_SL_NS1G_6thread17LinearCombinationISK_Li1EffLNS1L_9ScaleType4KindE0ELNS_15FloatRoundStyleE2ESK_EENS1_15EpilogueDefaultEEEEEvvEEEEvNT_6ParamsE,"ax",@progbits
	.align	128
.text._ZN7cutlass13device_kernelINS_4gemm6kernel13GemmUniversalIN4cute5tupleIJiiiiEEENS1_10collective13CollectiveMmaINS1_34MainloopSm90TmaGmmaWarpSpecializedILi5ENS5_IJNS4_1CILi2EEESB_NSA_ILi1EEEEEENS1_35KernelTmaWarpSpecializedCooperativeEEENS5_IJNSA_ILi128EEENSA_ILi256EEENSA_ILi32EEEEEENS_10bfloat16_tENS5_IJlSC_lEEESK_SL_NS4_8TiledMMAINS4_8MMA_AtomIJNS4_4SM904GMMA28MMA_64x256x16_F32BF16BF16_SSILNSP_5MajorE0ELSR_0ELNSP_7ScaleInE1ELSS_1EEEEEENS4_6LayoutINS5_IJSB_SC_SC_EEENS5_IJSC_NSA_ILi0EEESX_EEEEENS5_IJNS4_10UnderscoreES10_S10_EEEEENS4_23SM90_TMA_LOAD_MULTICASTENS4_14ComposedLayoutINS4_7SwizzleILi2ELi4ELi3EEENS4_18smem_ptr_flag_bitsILi16EEENSV_INS5_IJNSA_ILi8EEESI_EEENS5_IJSI_SC_EEEEEEEvNS4_8identityES13_S1D_vS1E_EENS_8epilogue10collective6detail29Sm90TmaWarpSpecializedAdapterINS1H_15DefaultEpilogueISK_SL_SL_NS1G_6thread17LinearCombinationISK_Li1EffLNS1L_9ScaleType4KindE0ELNS_15FloatRoundStyleE2ESK_EENS1_15EpilogueDefaultEEEEEvvEEEEvNT_6ParamsE:
        .type           _ZN7cutlass13device_kernelINS_4gemm6kernel13GemmUniversalIN4cute5tupleIJiiiiEEENS1_10collective13CollectiveMmaINS1_34MainloopSm90TmaGmmaWarpSpecializedILi5ENS5_IJNS4_1CILi2EEESB_NSA_ILi1EEEEEENS1_35KernelTmaWarpSpecializedCooperativeEEENS5_IJNSA_ILi128EEENSA_ILi256EEENSA_ILi32EEEEEENS_10bfloat16_tENS5_IJlSC_lEEESK_SL_NS4_8TiledMMAINS4_8MMA_AtomIJNS4_4SM904GMMA28MMA_64x256x16_F32BF16BF16_SSILNSP_5MajorE0ELSR_0ELNSP_7ScaleInE1ELSS_1EEEEEENS4_6LayoutINS5_IJSB_SC_SC_EEENS5_IJSC_NSA_ILi0EEESX_EEEEENS5_IJNS4_10UnderscoreES10_S10_EEEEENS4_23SM90_TMA_LOAD_MULTICASTENS4_14ComposedLayoutINS4_7SwizzleILi2ELi4ELi3EEENS4_18smem_ptr_flag_bitsILi16EEENSV_INS5_IJNSA_ILi8EEESI_EEENS5_IJSI_SC_EEEEEEEvNS4_8identityES13_S1D_vS1E_EENS_8epilogue10collective6detail29Sm90TmaWarpSpecializedAdapterINS1H_15DefaultEpilogueISK_SL_SL_NS1G_6thread17LinearCombinationISK_Li1EffLNS1L_9ScaleType4KindE0ELNS_15FloatRoundStyleE2ESK_EENS1_15EpilogueDefaultEEEEEvvEEEEvNT_6ParamsE,@function
        .size           _ZN7cutlass13device_kernelINS_4gemm6kernel13GemmUniversalIN4cute5tupleIJiiiiEEENS1_10collective13CollectiveMmaINS1_34MainloopSm90TmaGmmaWarpSpecializedILi5ENS5_IJNS4_1CILi2EEESB_NSA_ILi1EEEEEENS1_35KernelTmaWarpSpecializedCooperativeEEENS5_IJNSA_ILi128EEENSA_ILi256EEENSA_ILi32EEEEEENS_10bfloat16_tENS5_IJlSC_lEEESK_SL_NS4_8TiledMMAINS4_8MMA_AtomIJNS4_4SM904GMMA28MMA_64x256x16_F32BF16BF16_SSILNSP_5MajorE0ELSR_0ELNSP_7ScaleInE1ELSS_1EEEEEENS4_6LayoutINS5_IJSB_SC_SC_EEENS5_IJSC_NSA_ILi0EEESX_EEEEENS5_IJNS4_10UnderscoreES10_S10_EEEEENS4_23SM90_TMA_LOAD_MULTICASTENS4_14ComposedLayoutINS4_7SwizzleILi2ELi4ELi3EEENS4_18smem_ptr_flag_bitsILi16EEENSV_INS5_IJNSA_ILi8EEESI_EEENS5_IJSI_SC_EEEEEEEvNS4_8identityES13_S1D_vS1E_EENS_8epilogue10collective6detail29Sm90TmaWarpSpecializedAdapterINS1H_15DefaultEpilogueISK_SL_SL_NS1G_6thread17LinearCombinationISK_Li1EffLNS1L_9ScaleType4KindE0ELNS_15FloatRoundStyleE2ESK_EENS1_15EpilogueDefaultEEEEEvvEEEEvNT_6ParamsE,(.L_x_329 - _ZN7cutlass13device_kernelINS_4gemm6kernel13GemmUniversalIN4cute5tupleIJiiiiEEENS1_10collective13CollectiveMmaINS1_34MainloopSm90TmaGmmaWarpSpecializedILi5ENS5_IJNS4_1CILi2EEESB_NSA_ILi1EEEEEENS1_35KernelTmaWarpSpecializedCooperativeEEENS5_IJNSA_ILi128EEENSA_ILi256EEENSA_ILi32EEEEEENS_10bfloat16_tENS5_IJlSC_lEEESK_SL_NS4_8TiledMMAINS4_8MMA_AtomIJNS4_4SM904GMMA28MMA_64x256x16_F32BF16BF16_SSILNSP_5MajorE0ELSR_0ELNSP_7ScaleInE1ELSS_1EEEEEENS4_6LayoutINS5_IJSB_SC_SC_EEENS5_IJSC_NSA_ILi0EEESX_EEEEENS5_IJNS4_10UnderscoreES10_S10_EEEEENS4_23SM90_TMA_LOAD_MULTICASTENS4_14ComposedLayoutINS4_7SwizzleILi2ELi4ELi3EEENS4_18smem_ptr_flag_bitsILi16EEENSV_INS5_IJNSA_ILi8EEESI_EEENS5_IJSI_SC_EEEEEEEvNS4_8identityES13_S1D_vS1E_EENS_8epilogue10collective6detail29Sm90TmaWarpSpecializedAdapterINS1H_15DefaultEpilogueISK_SL_SL_NS1G_6thread17LinearCombinationISK_Li1EffLNS1L_9ScaleType4KindE0ELNS_15FloatRoundStyleE2ESK_EENS1_15EpilogueDefaultEEEEEvvEEEEvNT_6ParamsE)
        .other          _ZN7cutlass13device_kernelINS_4gemm6kernel13GemmUniversalIN4cute5tupleIJiiiiEEENS1_10collective13CollectiveMmaINS1_34MainloopSm90TmaGmmaWarpSpecializedILi5ENS5_IJNS4_1CILi2EEESB_NSA_ILi1EEEEEENS1_35KernelTmaWarpSpecializedCooperativeEEENS5_IJNSA_ILi128EEENSA_ILi256EEENSA_ILi32EEEEEENS_10bfloat16_tENS5_IJlSC_lEEESK_SL_NS4_8TiledMMAINS4_8MMA_AtomIJNS4_4SM904GMMA28MMA_64x256x16_F32BF16BF16_SSILNSP_5MajorE0ELSR_0ELNSP_7ScaleInE1ELSS_1EEEEEENS4_6LayoutINS5_IJSB_SC_SC_EEENS5_IJSC_NSA_ILi0EEESX_EEEEENS5_IJNS4_10UnderscoreES10_S10_EEEEENS4_23SM90_TMA_LOAD_MULTICASTENS4_14ComposedLayoutINS4_7SwizzleILi2ELi4ELi3EEENS4_18smem_ptr_flag_bitsILi16EEENSV_INS5_IJNSA_ILi8EEESI_EEENS5_IJSI_SC_EEEEEEEvNS4_8identityES13_S1D_vS1E_EENS_8epilogue10collective6detail29Sm90TmaWarpSpecializedAdapterINS1H_15DefaultEpilogueISK_SL_SL_NS1G_6thread17LinearCombinationISK_Li1EffLNS1L_9ScaleType4KindE0ELNS_15FloatRoundStyleE2ESK_EENS1_15EpilogueDefaultEEEEEvvEEEEvNT_6ParamsE,@"STO_CUDA_ENTRY STV_DEFAULT"
_ZN7cutlass13device_kernelINS_4gemm6kernel13GemmUniversalIN4cute5tupleIJiiiiEEENS1_10collective13CollectiveMmaINS1_34MainloopSm90TmaGmmaWarpSpecializedILi5ENS5_IJNS4_1CILi2EEESB_NSA_ILi1EEEEEENS1_35KernelTmaWarpSpecializedCooperativeEEENS5_IJNSA_ILi128EEENSA_ILi256EEENSA_ILi32EEEEEENS_10bfloat16_tENS5_IJlSC_lEEESK_SL_NS4_8TiledMMAINS4_8MMA_AtomIJNS4_4SM904GMMA28MMA_64x256x16_F32BF16BF16_SSILNSP_5MajorE0ELSR_0ELNSP_7ScaleInE1ELSS_1EEEEEENS4_6LayoutINS5_IJSB_SC_SC_EEENS5_IJSC_NSA_ILi0EEESX_EEEEENS5_IJNS4_10UnderscoreES10_S10_EEEEENS4_23SM90_TMA_LOAD_MULTICASTENS4_14ComposedLayoutINS4_7SwizzleILi2ELi4ELi3EEENS4_18smem_ptr_flag_bitsILi16EEENSV_INS5_IJNSA_ILi8EEESI_EEENS5_IJSI_SC_EEEEEEEvNS4_8identityES13_S1D_vS1E_EENS_8epilogue10collective6detail29Sm90TmaWarpSpecializedAdapterINS1H_15DefaultEpilogueISK_SL_SL_NS1G_6thread17LinearCombinationISK_Li1EffLNS1L_9ScaleType4KindE0ELNS_15FloatRoundStyleE2ESK_EENS1_15EpilogueDefaultEEEEEvvEEEEvNT_6ParamsE:
[----:B------:R-:W0:Y:S01]  /*0000*/  LDC R1, c[0x0][0x28] ;  /* 0x00000a00ff017b82 */ /* 0x000e220000000800 */
[----:B------:R-:W1:Y:S01]  /*0010*/  S2R R18, SR_TID.X ;  /* 0x0000000000127919 */ /* 0x000e620000002100 */
[----:B------:R-:W-:Y:S01]  /*0020*/  ELECT P0, URZ, PT ;  /* 0x00000000003f782f */ /* 0x000fe20003800000 */
[----:B------:R-:W-:Y:S01]  /*0030*/  BSSY B0, `(.L_x_0) ;  /* 0x000000f000007945 */ /* 0x000fe20003800000 */
[--C-:B-1----:R-:W-:Y:S02]  /*0040*/  SHF.R.U32.HI R0, RZ, 0x5, R18.reuse ;  /* 0x00000005ff007819 */ /* 0x102fe40000011612 */
[----:B------:R-:W-:-:S03]  /*0050*/  SHF.R.U32.HI R3, RZ, 0x7, R18 ;  /* 0x00000007ff037819 */ /* 0x000fc60000011612 */
[----:B------:R-:W1:Y:S04]  /*0060*/  SHFL.IDX PT, R2, R0, RZ, 0x1f ;  /* 0x00001fff00027589 */ /* 0x000e6800000e0000 */
[----:B------:R2:W3:Y:S01]  /*0070*/  SHFL.IDX PT, R5, R3, RZ, 0x1f ;  /* 0x00001fff03057589 */ /* 0x0004e200000e0000 */
[----:B-1----:R-:W-:-:S13]  /*0080*/  ISETP.NE.OR P0, PT, R2, RZ, !P0 ;  /* 0x000000ff0200720c */ /* 0x002fda0004705670 */
[----:B0-23--:R-:W-:Y:S05]  /*0090*/  @P0 BRA `(.L_x_1) ;  /* 0x0000000000200947 */ /* 0x00dfea0003800000 */
[----:B------:R-:W-:Y:S02]  /*00a0*/  ULDC.64 UR4, c[0x0][0x198] ;  /* 0x0000660000047ab9 */ /* 0x000fe40000000a00 */
[----:B------:R-:W-:Y:S02]  /*00b0*/  UIADD3 UR6, UP0, UR4, 0xf0, URZ ;  /* 0x000000f004067890 */ /* 0x000fe4000ff1e03f */
[----:B------:R-:W-:Y:S02]  /*00c0*/  UIADD3 UR4, UP1, UR4, 0x1f0, URZ ;  /* 0x000001f004047890 */ /* 0x000fe4000ff3e03f */
[----:B------:R-:W-:Y:S02]  /*00d0*/  UIADD3.X UR7, URZ, UR5, URZ, UP0, !UPT ;  /* 0x000000053f077290 */ /* 0x000fe400087fe43f */
[----:B------:R-:W-:-:S07]  /*00e0*/  UIADD3.X UR5, URZ, UR5, URZ, UP1, !UPT ;  /* 0x000000053f057290 */ /* 0x000fce0008ffe43f */
[----:B------:R0:W-:Y:S02]  /*00f0*/  UTMACCTL.PF [UR6] ;  /* 0x00000000060079b9 */ /* 0x0001e40008040000 */
[----:B------:R0:W-:Y:S02]  /*0100*/  UTMACCTL.PF [UR4] ;  /* 0x00000000040079b9 */ /* 0x0001e40008040000 */
[----:B0-----:R-:W-:Y:S01]  /*0110*/  NOP ;  /* 0x0000000000007918 */ /* 0x001fe20000000000 */
.L_x_1:
[----:B------:R-:W-:Y:S05]  /*0120*/  BSYNC B0 ;  /* 0x0000000000007941 */ /* 0x000fea0003800000 */
.L_x_0:
[----:B------:R-:W0:Y:S02]  /*0130*/  SHFL.IDX PT, R3, R0, RZ, 0x1f ;  /* 0x00001fff00037589 */ /* 0x000e2400000e0000 */
[----:B0-----:R-:W-:-:S13]  /*0140*/  ISETP.NE.AND P0, PT, R3, RZ, PT ;  /* 0x000000ff0300720c */ /* 0x001fda0003f05270 */
[----:B------:R-:W-:Y:S05]  /*0150*/  @P0 BRA `(.L_x_2) ;  /* 0x0000000000600947 */ /* 0x000fea0003800000 */
[----:B------:R-:W0:Y:S01]  /*0160*/  S2UR UR8, SR_CgaCtaId ;  /* 0x00000000000879c3 */ /* 0x000e220000008800 */
[----:B------:R-:W-:Y:S01]  /*0170*/  UMOV UR4, 0x400 ;  /* 0x0000040000047882 */ /* 0x000fe20000000000 */
[----:B------:R-:W-:Y:S01]  /*0180*/  UMOV UR5, 0x1 ;  /* 0x0000000100057882 */ /* 0x000fe20000000000 */
[----:B------:R-:W-:Y:S01]  /*0190*/  UMOV UR6, 0x6 ;  /* 0x0000000600067882 */ /* 0x000fe20000000000 */
[----:B------:R-:W-:Y:S01]  /*01a0*/  ELECT P0, URZ, PT ;  /* 0x00000000003f782f */ /* 0x000fe20003800000 */
[----:B------:R-:W-:-:S04]  /*01b0*/  UIADD3 UR6, -UR6, 0x100000, URZ ;  /* 0x0010000006067890 */ /* 0x000fc8000fffe13f */
[----:B------:R-:W-:Y:S02]  /*01c0*/  USHF.L.U32 UR7, UR6, 0xb, URZ ;  /* 0x0000000b06077899 */ /* 0x000fe4000800063f */
[----:B------:R-:W-:Y:S02]  /*01d0*/  USHF.L.U32 UR6, UR6, 0x1, URZ ;  /* 0x0000000106067899 */ /* 0x000fe4000800063f */
[----:B0-----:R-:W-:Y:S02]  /*01e0*/  ULEA UR8, UR8, UR4, 0x18 ;  /* 0x0000000408087291 */ /* 0x001fe4000f8ec03f */
[----:B------:R-:W-:-:S04]  /*01f0*/  UIADD3 UR4, -UR5, 0x100000, URZ ;  /* 0x0010000005047890 */ /* 0x000fc8000fffe13f */
[----:B------:R-:W-:Y:S02]  /*0200*/  USHF.L.U32 UR5, UR4, 0xb, URZ ;  /* 0x0000000b04057899 */ /* 0x000fe4000800063f */
[----:B------:R-:W-:Y:S01]  /*0210*/  USHF.L.U32 UR4, UR4, 0x1, URZ ;  /* 0x0000000104047899 */ /* 0x000fe2000800063f */
[----:B------:R-:W0:Y:S11]  /*0220*/  FENCE.VIEW.ASYNC.S ;  /* 0x00000000000073c6 */ /* 0x000e360000000000 */
[----:B0-----:R0:W1:Y:S01]  /*0230*/  SYNCS.EXCH.64 URZ, [UR8], UR4 ;  /* 0x00000004083f75b2 */ /* 0x0010620008000100 */
[----:B------:R0:W2:Y:S01]  /*0240*/  SYNCS.EXCH.64 URZ, [UR8+0x28], UR6 ;  /* 0x00002806083f75b2 */ /* 0x0000a20008000100 */
[----:B------:R0:W3:Y:S01]  /*0250*/  SYNCS.EXCH.64 URZ, [UR8+0x8], UR4 ;  /* 0x00000804083f75b2 */ /* 0x0000e20008000100 */
[----:B------:R0:W4:Y:S01]  /*0260*/  SYNCS.EXCH.64 URZ, [UR8+0x30], UR6 ;  /* 0x00003006083f75b2 */ /* 0x0001220008000100 */
[----:B------:R0:W0:Y:S01]  /*0270*/  SYNCS.EXCH.64 URZ, [UR8+0x10], UR4 ;  /* 0x00001004083f75b2 */ /* 0x0000220008000100 */
[----:B------:R0:W0:Y:S01]  /*0280*/  SYNCS.EXCH.64 URZ, [UR8+0x38], UR6 ;  /* 0x00003806083f75b2 */ /* 0x0000220008000100 */
[----:B------:R0:W0:Y:S01]  /*0290*/  SYNCS.EXCH.64 URZ, [UR8+0x18], UR4 ;  /* 0x00001804083f75b2 */ /* 0x0000220008000100 */
[----:B------:R0:W0:Y:S01]  /*02a0*/  SYNCS.EXCH.64 URZ, [UR8+0x40], UR6 ;  /* 0x00004006083f75b2 */ /* 0x0000220008000100 */
[----:B------:R0:W0:Y:S01]  /*02b0*/  SYNCS.EXCH.64 URZ, [UR8+0x20], UR4 ;  /* 0x00002004083f75b2 */ /* 0x0000220008000100 */
[----:B------:R0:W0:Y:S01]  /*02c0*/  SYNCS.EXCH.64 URZ, [UR8+0x48], UR6 ;  /* 0x00004806083f75b2 */ /* 0x0000220008000100 */
[----:B------:R-:W-:Y:S01]  /*02d0*/  NOP ;  /* 0x0000000000007918 */ /* 0x000fe20000000000 */
.L_x_2:
[----:B------:R-:W-:Y:S01]  /*02e0*/  SHF.R.S32.HI R7, RZ, 0x1f, R18 ;  /* 0x0000001fff077819 */ /* 0x000fe20000011412 */
[----:B------:R-:W5:Y:S01]  /*02f0*/  SHFL.IDX PT, R0, R0, RZ, 0x1f ;  /* 0x00001fff00007589 */ /* 0x000f6200000e0000 */
[----:B0-----:R-:W0:Y:S01]  /*0300*/  S2UR UR8, SR_CTAID.X ;  /* 0x00000000000879c3 */ /* 0x001e220000002500 */
[----:B------:R-:W-:Y:S02]  /*0310*/  ELECT P0, URZ, PT ;  /* 0x00000000003f782f */ /* 0x000fe40003800000 */
[----:B------:R-:W-:Y:S01]  /*0320*/  LEA.HI R7, R7, R18, RZ, 0x7 ;  /* 0x0000001207077211 */ /* 0x000fe200078f38ff */
[----:B------:R-:W1:Y:S01]  /*0330*/  S2R R4, SR_CTAID.Y ;  /* 0x0000000000047919 */ /* 0x000e620000002600 */
[----:B------:R-:W-:Y:S01]  /*0340*/  SHF.R.S32.HI R8, RZ, 0x1f, R3 ;  /* 0x0000001fff087819 */ /* 0x000fe20000011403 */
[----:B------:R-:W-:Y:S01]  /*0350*/  ULDC UR4, c[0x0][0x150] ;  /* 0x0000540000047ab9 */ /* 0x000fe20000000800 */
[----:B------:R-:W-:Y:S01]  /*0360*/  LOP3.LUT R7, R7, 0xffffff80, RZ, 0xc0, !PT ;  /* 0xffffff8007077812 */ /* 0x000fe200078ec0ff */
[----:B------:R-:W-:Y:S01]  /*0370*/  NOP ;  /* 0x0000000000007918 */ /* 0x000fe20000000000 */
[----:B------:R-:W-:Y:S01]  /*0380*/  LEA.HI R8, R8, R3, RZ, 0x2 ;  /* 0x0000000308087211 */ /* 0x000fe200078f10ff */
[----:B------:R-:W2:Y:S01]  /*0390*/  LDC R10, c[0x0][0x144] ;  /* 0x00005100ff0a7b82 */ /* 0x000ea20000000800 */
[----:B------:R-:W-:Y:S01]  /*03a0*/  NOP ;  /* 0x0000000000007918 */ /* 0x000fe20000000000 */
[----:B------:R-:W-:Y:S01]  /*03b0*/  IMAD.IADD R6, R18, 0x1, -R7 ;  /* 0x0000000112067824 */ /* 0x000fe200078e0a07 */
[----:B------:R-:W-:Y:S01]  /*03c0*/  LOP3.LUT R8, R8, 0x3ffffffc, RZ, 0xc0, !PT ;  /* 0x3ffffffc08087812 */ /* 0x000fe200078ec0ff */
[----:B------:R-:W-:Y:S01]  /*03d0*/  IMAD.MOV.U32 R22, RZ, RZ, 0x1 ;  /* 0x00000001ff167424 */ /* 0x000fe200078e00ff */
[----:B------:R-:W-:-:S02]  /*03e0*/  ISETP.NE.AND P3, PT, R5, RZ, PT ;  /* 0x000000ff0500720c */ /* 0x000fc40003f65270 */
[----:B------:R-:W-:Y:S01]  /*03f0*/  SHF.R.S32.HI R7, RZ, 0x1f, R6 ;  /* 0x0000001fff077819 */ /* 0x000fe20000011406 */
[----:B------:R-:W-:Y:S01]  /*0400*/  IMAD.IADD R8, R3, 0x1, -R8 ;  /* 0x0000000103087824 */ /* 0x000fe200078e0a08 */
[----:B------:R-:W3:Y:S02]  /*0410*/  LDC R13, c[0x0][0x140] ;  /* 0x00005000ff0d7b82 */ /* 0x000ee40000000800 */
[----:B------:R-:W-:Y:S02]  /*0420*/  LEA.HI R7, R7, R6, RZ, 0x3 ;  /* 0x0000000607077211 */ /* 0x000fe400078f18ff */
[----:B-----5:R-:W-:Y:S02]  /*0430*/  ISETP.NE.OR P0, PT, R0, RZ, !P0 ;  /* 0x000000ff0000720c */ /* 0x020fe40004705670 */
[--C-:B------:R-:W-:Y:S02]  /*0440*/  SHF.R.S32.HI R0, RZ, 0x3, R7.reuse ;  /* 0x00000003ff007819 */ /* 0x100fe40000011407 */
[----:B------:R-:W-:-:S02]  /*0450*/  SHF.R.S32.HI R7, RZ, 0x1f, R7 ;  /* 0x0000001fff077819 */ /* 0x000fc40000011407 */
[----:B0-----:R-:W-:Y:S02]  /*0460*/  I2FP.F32.U32 R9, UR8 ;  /* 0x0000000800097c45 */ /* 0x001fe40008201000 */
[----:B------:R-:W-:-:S03]  /*0470*/  LEA.HI R7, R7, R0, RZ, 0x2 ;  /* 0x0000000007077211 */ /* 0x000fc600078f10ff */
[----:B------:R-:W-:Y:S01]  /*0480*/  FMUL R9, R9, UR4 ;  /* 0x0000000409097c20 */ /* 0x000fe20008400000 */
[----:B------:R-:W-:Y:S01]  /*0490*/  LOP3.LUT R7, R7, 0xfffffffc, RZ, 0xc0, !PT ;  /* 0xfffffffc07077812 */ /* 0x000fe200078ec0ff */
[----:B------:R-:W-:Y:S01]  /*04a0*/  VOTEU.ALL UP0, P0 ;  /* 0x00000000003f7886 */ /* 0x000fe20000000000 */
[----:B-1----:R-:W-:Y:S01]  /*04b0*/  I2FP.F32.U32 R3, R4 ;  /* 0x0000000400037245 */ /* 0x002fe20000201000 */
[----:B------:R-:W-:Y:S01]  /*04c0*/  ULDC UR4, c[0x0][0x154] ;  /* 0x0000550000047ab9 */ /* 0x000fe20000000800 */
[----:B------:R-:W-:Y:S01]  /*04d0*/  VOTEU.ALL UP1, P0 ;  /* 0x00000000003f7886 */ /* 0x000fe20000020000 */
[----:B------:R-:W0:Y:S01]  /*04e0*/  F2I.U32.TRUNC.NTZ R9, R9 ;  /* 0x0000000900097305 */ /* 0x000e22000020f000 */
[----:B------:R-:W-:Y:S01]  /*04f0*/  IMAD.IADD R7, R0, 0x1, -R7 ;  /* 0x0000000100077824 */ /* 0x000fe200078e0a07 */
[----:B------:R-:W1:Y:S01]  /*0500*/  @!UP0 S2UR UR7, SR_CgaCtaId ;  /* 0x00000000000789c3 */ /* 0x000e620000008800 */
[----:B------:R-:W-:Y:S01]  /*0510*/  FMUL R12, R3, UR4 ;  /* 0x00000004030c7c20 */ /* 0x000fe20008400000 */
[----:B------:R-:W-:Y:S01]  /*0520*/  UMOV UR4, 0x20 ;  /* 0x0000002000047882 */ /* 0x000fe20000000000 */
[----:B------:R-:W-:Y:S01]  /*0530*/  IMAD R8, R8, 0x4, R7 ;  /* 0x0000000408087824 */ /* 0x000fe200078e0207 */
[----:B------:R-:W-:Y:S01]  /*0540*/  @!UP0 UMOV UR6, 0x400 ;  /* 0x0000040000068882 */ /* 0x000fe20000000000 */
[----:B------:R-:W-:-:S04]  /*0550*/  @!UP0 UIADD3 UR4, -UR4, 0x100000, URZ ;  /* 0x0010000004048890 */ /* 0x000fc8000fffe13f */
[----:B------:R-:W-:Y:S02]  /*0560*/  @!UP0 USHF.L.U32 UR5, UR4, 0xb, URZ ;  /* 0x0000000b04058899 */ /* 0x000fe4000800063f */
[----:B------:R-:W-:Y:S01]  /*0570*/  @!UP0 USHF.L.U32 UR4, UR4, 0x1, URZ ;  /* 0x0000000104048899 */ /* 0x000fe2000800063f */
[----:B---3--:R-:W-:Y:S01]  /*0580*/  ISETP.EQ.U32.AND P2, PT, R13, 0x1, PT ;  /* 0x000000010d00780c */ /* 0x008fe20003f42070 */
[----:B------:R-:W3:Y:S01]  /*0590*/  F2I.U32.TRUNC.NTZ R12, R12 ;  /* 0x0000000c000c7305 */ /* 0x000ee2000020f000 */
[----:B------:R-:W-:Y:S01]  /*05a0*/  LEA.HI R0, R8, R8, RZ, 0x1 ;  /* 0x0000000808007211 */ /* 0x000fe200078f08ff */
[----:B------:R-:W5:Y:S03]  /*05b0*/  LDC R7, c[0x0][0x148] ;  /* 0x00005200ff077b82 */ /* 0x000f660000000800 */
[----:B------:R-:W-:Y:S01]  /*05c0*/  LOP3.LUT R11, R0, 0xfffffffe, RZ, 0xc0, !PT ;  /* 0xfffffffe000b7812 */ /* 0x000fe200078ec0ff */
[----:B0-----:R-:W-:Y:S01]  /*05d0*/  IMAD.MOV R15, RZ, RZ, -R9 ;  /* 0x000000ffff0f7224 */ /* 0x001fe200078e0a09 */
[----:B------:R-:W-:-:S03]  /*05e0*/  SHF.R.S32.HI R9, RZ, 0x1f, R2 ;  /* 0x0000001fff097819 */ /* 0x000fc60000011402 */
[----:B--2---:R-:W-:Y:S01]  /*05f0*/  IMAD R3, R10, R15, UR8 ;  /* 0x000000080a037e24 */ /* 0x004fe2000f8e020f */
[----:B------:R-:W-:Y:S01]  /*0600*/  LEA.HI R9, R9, R2, RZ, 0x2 ;  /* 0x0000000209097211 */ /* 0x000fe200078f10ff */
[C---:B------:R-:W-:Y:S02]  /*0610*/  IMAD.IADD R0, R8.reuse, 0x1, -R11 ;  /* 0x0000000108007824 */ /* 0x040fe400078e0a0b */
[----:B------:R-:W-:Y:S01]  /*0620*/  IMAD.SHL.U32 R11, R8, 0x4, RZ ;  /* 0x00000004080b7824 */ /* 0x000fe200078e00ff */
[----:B------:R-:W-:Y:S01]  /*0630*/  LOP3.LUT R9, R9, 0xfffffffc, RZ, 0xc0, !PT ;  /* 0xfffffffc09097812 */ /* 0x000fe200078ec0ff */
[----:B---3--:R-:W-:Y:S01]  /*0640*/  IMAD.MOV R21, RZ, RZ, -R12 ;  /* 0x000000ffff157224 */ /* 0x008fe200078e0a0c */
[----:B------:R-:W-:Y:S01]  /*0650*/  ISETP.NE.AND P4, PT, R0, R3, PT ;  /* 0x000000030000720c */ /* 0x000fe20003f85270 */
[----:B-1----:R-:W-:Y:S01]  /*0660*/  @!UP0 ULEA UR6, UR7, UR6, 0x18 ;  /* 0x0000000607068291 */ /* 0x002fe2000f8ec03f */
[----:B------:R-:W-:Y:S01]  /*0670*/  LOP3.LUT R152, R8, 0xc, R11, 0x78, !PT ;  /* 0x0000000c08987812 */ /* 0x000fe200078e780b */
[----:B------:R-:W-:Y:S01]  /*0680*/  IMAD.IADD R0, R2, 0x1, -R9 ;  /* 0x0000000102007824 */ /* 0x000fe200078e0a09 */
[----:B------:R-:W-:Y:S01]  /*0690*/  VOTEU.ALL UP0, P0 ;  /* 0x00000000003f7886 */ /* 0x000fe20000000000 */
[----:B------:R-:W-:Y:S01]  /*06a0*/  LOP3.LUT P0, RZ, R6, 0x7, RZ, 0xc0, !PT ;  /* 0x0000000706ff7812 */ /* 0x000fe2000780c0ff */
[----:B------:R-:W-:-:S02]  /*06b0*/  VIADD R6, R5, 0xffffffff ;  /* 0xffffffff05067836 */ /* 0x000fc40000000000 */
[----:B------:R-:W-:Y:S01]  /*06c0*/  ISETP.NE.AND P1, PT, R0, 0x3, PT ;  /* 0x000000030000780c */ /* 0x000fe20003f25270 */
[----:B-----5:R-:W-:Y:S01]  /*06d0*/  IMAD R9, R7, R21, R4 ;  /* 0x0000001507097224 */ /* 0x020fe200078e0204 */
[----:B------:R-:W-:Y:S02]  /*06e0*/  ISETP.LT.U32.AND P0, PT, R152, 0x4, !P0 ;  /* 0x000000049800780c */ /* 0x000fe40004701070 */
[----:B------:R-:W-:Y:S01]  /*06f0*/  ISETP.EQ.OR P1, PT, R0, RZ, !P1 ;  /* 0x000000ff0000720c */ /* 0x000fe20004f22670 */
[----:B------:R-:W0:Y:S02]  /*0700*/  FENCE.VIEW.ASYNC.S ;  /* 0x00000000000073c6 */ /* 0x000e240000000000 */
[----:B0-----:R0:W1:Y:S01]  /*0710*/  @!UP0 SYNCS.EXCH.64 URZ, [UR6+0x60], UR4 ;  /* 0x00006004063f85b2 */ /* 0x0010620008000100 */
[----:B------:R-:W-:Y:S02]  /*0720*/  @P4 LEA.HI R2, R152, R152, RZ, 0x1 ;  /* 0x0000009898024211 */ /* 0x000fe400078f08ff */
[----:B------:R-:W-:-:S02]  /*0730*/  ISETP.EQ.AND P1, PT, R5, RZ, P1 ;  /* 0x000000ff0500720c */ /* 0x000fc40000f22270 */
[----:B------:R-:W-:Y:S02]  /*0740*/  @P4 SHF.R.S32.HI R2, RZ, 0x1, R2 ;  /* 0x00000001ff024819 */ /* 0x000fe40000011402 */
[----:B------:R-:W-:Y:S02]  /*0750*/  ISETP.GE.U32.AND P6, PT, R6, 0x2, PT ;  /* 0x000000020600780c */ /* 0x000fe40003fc6070 */
[----:B------:R-:W-:Y:S02]  /*0760*/  @P4 ISETP.NE.AND P5, PT, R2, R9, PT ;  /* 0x000000090200420c */ /* 0x000fe40003fa5270 */
[----:B------:R-:W-:Y:S02]  /*0770*/  SEL R9, RZ, 0x1, !P0 ;  /* 0x00000001ff097807 */ /* 0x000fe40004000000 */
[----:B------:R-:W-:Y:S02]  /*0780*/  @P4 SEL R22, RZ, 0x1, P5 ;  /* 0x00000001ff164807 */ /* 0x000fe40002800000 */
[----:B------:R-:W-:Y:S01]  /*0790*/  SEL R19, RZ, 0x1, !P1 ;  /* 0x00000001ff137807 */ /* 0x000fe20004800000 */
[----:B------:R0:W2:Y:S01]  /*07a0*/  @!UP1 SYNCS.EXCH.64 URZ, [UR6+0x68], UR4 ;  /* 0x00006804063f95b2 */ /* 0x0000a20008000100 */
[----:B------:R-:W-:Y:S01]  /*07b0*/  LOP3.LUT R22, R22, R9, RZ, 0xc0, !PT ;  /* 0x0000000916167212 */ /* 0x000fe200078ec0ff */
[----:B------:R-:W-:Y:S01]  /*07c0*/  NOP ;  /* 0x0000000000007918 */ /* 0x000fe20000000000 */
[----:B------:R-:W-:Y:S01]  /*07d0*/  SEL R19, R19, 0x2, P6 ;  /* 0x0000000213137807 */ /* 0x000fe20003000000 */
[----:B------:R-:W-:Y:S06]  /*07e0*/  @!P2 BRA `(.L_x_3) ;  /* 0x000000000008a947 */ /* 0x000fec0003800000 */
[----:B-12-4-:R-:W-:Y:S01]  /*07f0*/  UCGABAR_ARV ;  /* 0x00000000000079c7 */ /* 0x016fe20008000000 */
[----:B------:R-:W-:Y:S05]  /*0800*/  BRA `(.L_x_4) ;  /* 0x0000000000047947 */ /* 0x000fea0003800000 */
.L_x_3:
[----:B-12-4-:R-:W-:Y:S01]  /*0810*/  NOP ;  /* 0x0000000000007918 */ /* 0x016fe20000000000 */
.L_x_4:
[----:B------:R-:W1:Y:S01]  /*0820*/  LDC R2, c[0x0][0x65c] ;  /* 0x00019700ff027b82 */ /* 0x000e620000000800 */
[----:B------:R-:W-:Y:S02]  /*0830*/  IMAD.U32 R8, RZ, RZ, UR8 ;  /* 0x00000008ff087e24 */ /* 0x000fe4000f8e00ff */
[----:B------:R-:W-:Y:S01]  /*0840*/  IMAD.MOV.U32 R9, RZ, RZ, RZ ;  /* 0x000000ffff097224 */ /* 0x000fe200078e00ff */
[----:B-1----:R-:W-:-:S04]  /*0850*/  ISETP.NE.AND P1, PT, R2, 0x1, PT ;  /* 0x000000010200780c */ /* 0x002fc80003f25270 */
[----:B------:R-:W-:-:S09]  /*0860*/  P2R R5, PR, RZ, 0x2 ;  /* 0x00000002ff057803 */ /* 0x000fd20000000000 */
[----:B------:R-:W1:Y:S01]  /*0870*/  @P1 LDC R17, c[0x0][0x10] ;  /* 0x00000400ff111b82 */ /* 0x000e620000000800 */
[----:B------:R-:W-:Y:S02]  /*0880*/  @P1 IMAD.MOV.U32 R5, RZ, RZ, RZ ;  /* 0x000000ffff051224 */ /* 0x000fe400078e00ff */
[----:B------:R-:W-:-:S05]  /*0890*/  @P1 IMAD.MOV.U32 R13, RZ, RZ, RZ ;  /* 0x000000ffff0d1224 */ /* 0x000fca00078e00ff */
[----:B------:R-:W2:Y:S01]  /*08a0*/  @!P1 LDC R11, c[0x0][0xc] ;  /* 0x00000300ff0b9b82 */ /* 0x000ea20000000800 */
[----:B-1----:R-:W-:-:S04]  /*08b0*/  @P1 IMAD.WIDE.U32 R16, R17, UR8, R4 ;  /* 0x0000000811101c25 */ /* 0x002fc8000f8e0004 */
[----:B------:R-:W-:Y:S02]  /*08c0*/  @P1 IMAD.IADD R17, R17, 0x1, R13 ;  /* 0x0000000111111824 */ /* 0x000fe400078e020d */
[----:B--2---:R-:W-:-:S04]  /*08d0*/  @!P1 IMAD.WIDE.U32 R8, R4, R11, R8 ;  /* 0x0000000b04089225 */ /* 0x004fc800078e0008 */
[----:B------:R-:W-:Y:S02]  /*08e0*/  @!P1 IMAD.MOV.U32 R16, RZ, RZ, R8 ;  /* 0x000000ffff109224 */ /* 0x000fe400078e0008 */
[----:B------:R-:W-:Y:S01]  /*08f0*/  @!P1 IMAD.MOV.U32 R17, RZ, RZ, R9 ;  /* 0x000000ffff119224 */ /* 0x000fe200078e0009 */
[----:B------:R-:W-:Y:S06]  /*0900*/  @!P2 BRA `(.L_x_5) ;  /* 0x00000000000ca947 */ /* 0x000fec0003800000 */
[----:B------:R-:W-:Y:S01]  /*0910*/  UCGABAR_WAIT ;  /* 0x0000000000007dc7 */ /* 0x000fe20008000000 */
[----:B------:R-:W-:Y:S01]  /*0920*/  CCTL.IVALL ;  /* 0x00000000ff00798f */ /* 0x000fe20002000000 */
[----:B------:R-:W-:Y:S05]  /*0930*/  BRA `(.L_x_6) ;  /* 0x0000000000047947 */ /* 0x000fea0003800000 */
.L_x_5:
[----:B------:R-:W-:Y:S06]  /*0940*/  BAR.SYNC.DEFER_BLOCKING 0x0 ;  /* 0x0000000000007b1d */ /* 0x000fec0000010000 */
.L_x_6:
[----:B------:R-:W-:Y:S05]  /*0950*/  @!P3 BRA `(.L_x_7) ;  /* 0x0000009400e0b947 */ /* 0x000fea0003800000 */
[----:B------:R-:W-:-:S13]  /*0960*/  ISETP.GT.U32.AND P0, PT, R6, 0x1, PT ;  /* 0x000000010600780c */ /* 0x000fda0003f04070 */
[----:B0-----:R-:W-:Y:S05]  /*0970*/  @P0 EXIT ;  /* 0x000000000000094d */ /* 0x001fea0003800000 */
[----:B------:R-:W-:Y:S01]  /*0980*/  ULDC.64 UR4, c[0x0][0x650] ;  /* 0x0001940000047ab9 */ /* 0x000fe20000000a00 */
[----:B------:R-:W-:Y:S01]  /*0990*/  PRMT R0, RZ, 0x7610, R0 ;  /* 0x00007610ff007816 */ /* 0x000fe20000000000 */
[----:B------:R-:W-:Y:S01]  /*09a0*/  IMAD.MOV.U32 R154, RZ, RZ, -0x1 ;  /* 0xffffffffff9a7424 */ /* 0x000fe200078e00ff */
[----:B------:R-:W-:Y:S01]  /*09b0*/  ISETP.GE.U32.AND P0, PT, R16, UR4, PT ;  /* 0x0000000410007c0c */ /* 0x000fe2000bf06070 */
[----:B------:R-:W-:Y:S02]  /*09c0*/  IMAD.MOV.U32 R153, RZ, RZ, -0x1 ;  /* 0xffffffffff997424 */ /* 0x000fe400078e00ff */
[----:B------:R-:W-:Y:S01]  /*09d0*/  IMAD.MOV.U32 R23, RZ, RZ, -0x1 ;  /* 0xffffffffff177424 */ /* 0x000fe200078e00ff */
[----:B------:R-:W-:-:S13]  /*09e0*/  ISETP.GE.U32.AND.EX P0, PT, R17, UR5, PT, P0 ;  /* 0x0000000511007c0c */ /* 0x000fda000bf06100 */
[----:B------:R-:W-:Y:S05]  /*09f0*/  @P0 BRA `(.L_x_8) ;  /* 0x00000004002c0947 */ /* 0x000fea0003800000 */
[----:B------:R-:W0:Y:S01]  /*0a00*/  LDC.64 R24, c[0x0][0x628] ;  /* 0x00018a00ff187b82 */ /* 0x000e220000000a00 */
[----:B------:R-:W-:Y:S02]  /*0a10*/  IMAD.MOV.U32 R8, RZ, RZ, R16 ;  /* 0x000000ffff087224 */ /* 0x000fe400078e0010 */
[----:B------:R-:W-:-:S05]  /*0a20*/  IMAD.MOV.U32 R9, RZ, RZ, R17 ;  /* 0x000000ffff097224 */ /* 0x000fca00078e0011 */
[----:B------:R-:W1:Y:S08]  /*0a30*/  LDC R0, c[0x0][0x630] ;  /* 0x00018c00ff007b82 */ /* 0x000e700000000800 */
[----:B------:R-:W2:Y:S01]  /*0a40*/  LDC.64 R26, c[0x0][0x620] ;  /* 0x00018800ff1a7b82 */ /* 0x000ea20000000a00 */
[----:B0-----:R-:W-:-:S04]  /*0a50*/  ISETP.NE.U32.AND P0, PT, R24, RZ, PT ;  /* 0x000000ff1800720c */ /* 0x001fc80003f05070 */
[----:B------:R-:W-:-:S13]  /*0a60*/  ISETP.NE.AND.EX P0, PT, R25, RZ, PT, P0 ;  /* 0x000000ff1900720c */ /* 0x000fda0003f05300 */
[----:B-12---:R-:W-:Y:S05]  /*0a70*/  @!P0 BRA `(.L_x_9) ;  /* 0x0000000000288947 */ /* 0x006fea0003800000 */
[----:B------:R-:W0:Y:S02]  /*0a80*/  LDC R13, c[0x0][0x634] ;  /* 0x00018d00ff0d7b82 */ /* 0x000e240000000800 */
[----:B0-----:R-:W-:-:S05]  /*0a90*/  IADD3 R13, P0, R16, R13, RZ ;  /* 0x0000000d100d7210 */ /* 0x001fca0007f1e0ff */
[----:B------:R-:W-:-:S04]  /*0aa0*/  IMAD.X R15, RZ, RZ, R17, P0 ;  /* 0x000000ffff0f7224 */ /* 0x000fc800000e0611 */
[----:B------:R-:W-:-:S04]  /*0ab0*/  IMAD.WIDE.U32 R8, R15, R24, RZ ;  /* 0x000000180f087225 */ /* 0x000fc800078e00ff */
[----:B------:R-:W-:-:S04]  /*0ac0*/  IMAD.WIDE.U32 R10, P0, R13, R25, R8 ;  /* 0x000000190d0a7225 */ /* 0x000fc80007800008 */
[----:B------:R-:W-:-:S04]  /*0ad0*/  IMAD.WIDE.U32 R8, R13, R24, RZ ;  /* 0x000000180d087225 */ /* 0x000fc800078e00ff */
[----:B------:R-:W-:Y:S01]  /*0ae0*/  IMAD.X R13, RZ, RZ, RZ, P0 ;  /* 0x000000ffff0d7224 */ /* 0x000fe200000e06ff */
[----:B------:R-:W-:Y:S01]  /*0af0*/  IADD3 RZ, P0, R9, R10, RZ ;  /* 0x0000000a09ff7210 */ /* 0x000fe20007f1e0ff */
[----:B------:R-:W-:-:S04]  /*0b00*/  IMAD.MOV.U32 R12, RZ, RZ, R11 ;  /* 0x000000ffff0c7224 */ /* 0x000fc800078e000b */
[----:B------:R-:W-:-:S08]  /*0b10*/  IMAD.WIDE.U32.X R8, R15, R25, R12, P0 ;  /* 0x000000190f087225 */ /* 0x000fd000000e040c */
.L_x_9:
[----:B------:R-:W0:Y:S01]  /*0b20*/  LDC.64 R24, c[0x0][0x640] ;  /* 0x00019000ff187b82 */ /* 0x000e220000000a00 */
[-CC-:B------:R-:W-:Y:S01]  /*0b30*/  SHF.R.U64 R28, R8, R0.reuse, R9.reuse ;  /* 0x00000000081c7219 */ /* 0x180fe20000001209 */
[----:B------:R-:W-:Y:S01]  /*0b40*/  IMAD R30, R7, R21, R4 ;  /* 0x00000015071e7224 */ /* 0x000fe200078e0204 */
[----:B------:R-:W-:Y:S01]  /*0b50*/  SHF.R.U32.HI R0, RZ, R0, R9 ;  /* 0x00000000ff007219 */ /* 0x000fe20000011609 */
[----:B------:R-:W-:Y:S01]  /*0b60*/  IMAD.MOV.U32 R21, RZ, RZ, 0x1 ;  /* 0x00000001ff157424 */ /* 0x000fe200078e00ff */
[----:B------:R-:W-:-:S03]  /*0b70*/  IADD3 R5, P0, RZ, -R28, RZ ;  /* 0x8000001cff057210 */ /* 0x000fc60007f1e0ff */
[----:B------:R-:W1:Y:S02]  /*0b80*/  LDC R6, c[0x0][0x618] ;  /* 0x00018600ff067b82 */ /* 0x000e640000000800 */
[----:B------:R-:W-:-:S04]  /*0b90*/  IMAD.X R9, RZ, RZ, ~R0, P0 ;  /* 0x000000ffff097224 */ /* 0x000fc800000e0e00 */
[-C--:B------:R-:W-:Y:S02]  /*0ba0*/  IMAD R0, R9, R26.reuse, RZ ;  /* 0x0000001a09007224 */ /* 0x080fe400078e02ff */
[----:B------:R-:W2:Y:S01]  /*0bb0*/  LDC R11, c[0x0][0x608] ;  /* 0x00018200ff0b7b82 */ /* 0x000ea20000000800 */
[----:B------:R-:W-:-:S04]  /*0bc0*/  IMAD.WIDE.U32 R8, R5, R26, R16 ;  /* 0x0000001a05087225 */ /* 0x000fc800078e0010 */
[----:B------:R-:W-:-:S03]  /*0bd0*/  IMAD R5, R5, R27, R0 ;  /* 0x0000001b05057224 */ /* 0x000fc600078e0200 */
[----:B------:R-:W3:Y:S01]  /*0be0*/  LDC R12, c[0x0][0x658] ;  /* 0x00019600ff0c7b82 */ /* 0x000ee20000000800 */
[----:B0-----:R-:W-:Y:S01]  /*0bf0*/  ISETP.NE.U32.AND P0, PT, R24, RZ, PT ;  /* 0x000000ff1800720c */ /* 0x001fe20003f05070 */
[----:B------:R-:W-:Y:S02]  /*0c00*/  IMAD.IADD R5, R9, 0x1, R5 ;  /* 0x0000000109057824 */ /* 0x000fe400078e0205 */
[----:B------:R-:W-:Y:S01]  /*0c10*/  IMAD.MOV.U32 R9, RZ, RZ, -0x1 ;  /* 0xffffffffff097424 */ /* 0x000fe200078e00ff */
[----:B------:R-:W-:-:S03]  /*0c20*/  ISETP.NE.AND.EX P0, PT, R25, RZ, PT, P0 ;  /* 0x000000ff1900720c */ /* 0x000fc60003f05300 */
[----:B------:R-:W0:Y:S01]  /*0c30*/  LDC R15, c[0x0][0x600] ;  /* 0x00018000ff0f7b82 */ /* 0x000e220000000800 */
[-CC-:B-1----:R-:W-:Y:S02]  /*0c40*/  SHF.R.U64 R13, R8, R6.reuse, R5.reuse ;  /* 0x00000006080d7219 */ /* 0x182fe40000001205 */
[----:B------:R-:W-:-:S05]  /*0c50*/  SHF.R.U32.HI R0, RZ, R6, R5 ;  /* 0x00000006ff007219 */ /* 0x000fca0000011605 */
[----:B------:R-:W1:Y:S01]  /*0c60*/  LDC R14, c[0x0][0x648] ;  /* 0x00019200ff0e7b82 */ /* 0x000e620000000800 */
[-CC-:B--2---:R-:W-:Y:S02]  /*0c70*/  SHF.R.U64 R27, R13, R11.reuse, R0.reuse ;  /* 0x0000000b0d1b7219 */ /* 0x184fe40000001200 */
[----:B------:R-:W-:-:S05]  /*0c80*/  SHF.R.U32.HI R5, RZ, R11, R0 ;  /* 0x0000000bff057219 */ /* 0x000fca0000011600 */
[----:B------:R-:W2:Y:S01]  /*0c90*/  LDC R20, c[0x0][0x638] ;  /* 0x00018e00ff147b82 */ /* 0x000ea20000000800 */
[-CC-:B---3--:R-:W-:Y:S02]  /*0ca0*/  SHF.R.U64 R26, R27, R12.reuse, R5.reuse ;  /* 0x0000000c1b1a7219 */ /* 0x188fe40000001205 */
[-C--:B------:R-:W-:Y:S02]  /*0cb0*/  SHF.L.U32 R0, R9, R12.reuse, RZ ;  /* 0x0000000c09007219 */ /* 0x080fe400000006ff */
[----:B------:R-:W-:Y:S01]  /*0cc0*/  SHF.R.U32.HI R5, RZ, R12, R5 ;  /* 0x0000000cff057219 */ /* 0x000fe20000011605 */
[----:B------:R-:W-:Y:S01]  /*0cd0*/  IMAD.MOV.U32 R4, RZ, RZ, R26 ;  /* 0x000000ffff047224 */ /* 0x000fe200078e001a */
[----:B------:R-:W-:Y:S01]  /*0ce0*/  LOP3.LUT R10, RZ, R0, RZ, 0x33, !PT ;  /* 0x00000000ff0a7212 */ /* 0x000fe200078e33ff */
[----:B------:R-:W3:Y:S01]  /*0cf0*/  LDC R23, c[0x0][0x610] ;  /* 0x00018400ff177b82 */ /* 0x000ee20000000800 */
[----:B------:R-:W-:Y:S05]  /*0d00*/  @!P0 BRA `(.L_x_10) ;  /* 0x0000000000288947 */ /* 0x000fea0003800000 */
[----:B------:R-:W4:Y:S02]  /*0d10*/  LDC R9, c[0x0][0x64c] ;  /* 0x00019300ff097b82 */ /* 0x000f240000000800 */
[----:B----4-:R-:W-:-:S05]  /*0d20*/  IADD3 R9, P0, R26, R9, RZ ;  /* 0x000000091a097210 */ /* 0x010fca0007f1e0ff */
        /* <DEDUP_REMOVED lines=8> */
.L_x_10:
[----:B-1----:R-:W-:Y:S01]  /*0db0*/  SHF.R.U64 R4, R4, R14, R5 ;  /* 0x0000000e04047219 */ /* 0x002fe20000001205 */
[----:B0-----:R-:W-:Y:S01]  /*0dc0*/  VIADD R6, R15, 0xffffffff ;  /* 0xffffffff0f067836 */ /* 0x001fe20000000000 */
[----:B------:R-:W-:Y:S02]  /*0dd0*/  SHF.L.U32 R0, R21, R12, RZ ;  /* 0x0000000c15007219 */ /* 0x000fe400000006ff */
[----:B------:R-:W-:Y:S01]  /*0de0*/  LOP3.LUT R5, R27, R10, RZ, 0xc0, !PT ;  /* 0x0000000a1b057212 */ /* 0x000fe200078ec0ff */
[----:B------:R-:W-:Y:S01]  /*0df0*/  IMAD.MOV R7, RZ, RZ, -R4 ;  /* 0x000000ffff077224 */ /* 0x000fe200078e0a04 */
[----:B------:R-:W-:Y:S02]  /*0e00*/  SEL R3, R3, R30, !P1 ;  /* 0x0000001e03037207 */ /* 0x000fe40004800000 */
[----:B------:R-:W-:Y:S01]  /*0e10*/  LOP3.LUT R6, R13, R6, RZ, 0xc0, !PT ;  /* 0x000000060d067212 */ /* 0x000fe200078ec0ff */
[----:B------:R-:W-:Y:S02]  /*0e20*/  IMAD R4, R0, R4, R5 ;  /* 0x0000000400047224 */ /* 0x000fe400078e0205 */
[----:B--2---:R-:W-:-:S02]  /*0e30*/  IMAD R0, R7, R20, R26 ;  /* 0x0000001407007224 */ /* 0x004fc400078e021a */
[----:B---3--:R-:W-:Y:S02]  /*0e40*/  IMAD R3, R4, R23, R3 ;  /* 0x0000001704037224 */ /* 0x008fe400078e0203 */
[----:B------:R-:W-:Y:S02]  /*0e50*/  IMAD R154, R0, R15, R6 ;  /* 0x0000000f009a7224 */ /* 0x000fe400078e0206 */
[----:B------:R-:W-:Y:S02]  /*0e60*/  IMAD.MOV.U32 R4, RZ, RZ, 0x1 ;  /* 0x00000001ff047424 */ /* 0x000fe400078e00ff */
[----:B------:R-:W-:Y:S01]  /*0e70*/  IMAD.MOV.U32 R23, RZ, RZ, R28 ;  /* 0x000000ffff177224 */ /* 0x000fe200078e001c */
[----:B------:R-:W-:Y:S02]  /*0e80*/  SEL R153, R154, R3, !P1 ;  /* 0x000000039a997207 */ /* 0x000fe40004800000 */
[----:B------:R-:W-:Y:S02]  /*0e90*/  PRMT R0, R4, 0x7610, R0 ;  /* 0x0000761004007816 */ /* 0x000fe40000000000 */
[----:B------:R-:W-:-:S07]  /*0ea0*/  SEL R154, R3, R154, !P1 ;  /* 0x0000009a039a7207 */ /* 0x000fce0004800000 */
.L_x_8:
[----:B------:R-:W-:-:S08]  /*0eb0*/  NOP ;  /* 0x0000000000007918 */ /* 0x000fd00000000000 */
[----:B------:R-:W0:Y:S02]  /*0ec0*/  USETMAXREG.TRY_ALLOC.CTAPOOL UP0, 0xe8 ;  /* 0x000000e8000079c8 */ /* 0x000e240008000600 */
[----:B0-----:R-:W-:-:S13]  /*0ed0*/  PLOP3.LUT P0, PT, PT, PT, UP0, 0x80, 0x0 ;  /* 0x000000000000781c */ /* 0x001fda0003f0f008 */
[----:B------:R-:W-:Y:S05]  /*0ee0*/  @!P0 BRA `(.L_x_8) ;  /* 0xfffffffc00f08947 */ /* 0x000fea000383ffff */
[----:B------:R-:W-:Y:S01]  /*0ef0*/  ULDC.64 UR4, c[0x0][0x598] ;  /* 0x0001660000047ab9 */ /* 0x000fe20000000a00 */
[----:B------:R-:W-:Y:S01]  /*0f00*/  ULDC.64 UR36, c[0x0][0x208] ;  /* 0x0000820000247ab9 */ /* 0x000fe20000000a00 */
[----:B------:R-:W-:-:S04]  /*0f10*/  ISETP.NE.U32.AND P0, PT, RZ, UR4, PT ;  /* 0x00000004ff007c0c */ /* 0x000fc8000bf05070 */
[----:B------:R-:W-:-:S13]  /*0f20*/  ISETP.NE.AND.EX P0, PT, RZ, UR5, PT, P0 ;  /* 0x00000005ff007c0c */ /* 0x000fda000bf05300 */
[----:B------:R-:W-:Y:S05]  /*0f30*/  @!P0 BRA `(.L_x_11) ;  /* 0x00000000001c8947 */ /* 0x000fea0003800000 */
[----:B------:R-:W0:Y:S02]  /*0f40*/  LDC.64 R4, c[0x0][0x598] ;  /* 0x00016600ff047b82 */ /* 0x000e240000000a00 */
[----:B0-----:R-:W2:Y:S02]  /*0f50*/  LDG.E.64 R4, desc[UR36][R4.64] ;  /* 0x0000002404047981 */ /* 0x001ea4000c1e1b00 */
[----:B--2---:R-:W-:-:S04]  /*0f60*/  ISETP.NE.U32.AND P0, PT, R4, RZ, PT ;  /* 0x000000ff0400720c */ /* 0x004fc80003f05070 */
[----:B------:R-:W-:-:S13]  /*0f70*/  ISETP.NE.AND.EX P0, PT, R5, RZ, PT, P0 ;  /* 0x000000ff0500720c */ /* 0x000fda0003f05300 */
[----:B------:R-:W-:Y:S05]  /*0f80*/  @!P0 BRA `(.L_x_11) ;  /* 0x0000000000088947 */ /* 0x000fea0003800000 */
[----:B------:R0:W5:Y:S01]  /*0f90*/  LD.E R155, desc[UR36][R4.64] ;  /* 0x00000024049b7980 */ /* 0x000162000c101900 */
[----:B------:R-:W-:Y:S05]  /*0fa0*/  BRA `(.L_x_12) ;  /* 0x0000000000247947 */ /* 0x000fea0003800000 */
.L_x_11:
[----:B------:R-:W-:Y:S02]  /*0fb0*/  ULDC.64 UR4, c[0x0][0x588] ;  /* 0x0001620000047ab9 */ /* 0x000fe40000000a00 */
[----:B------:R-:W-:-:S04]  /*0fc0*/  ISETP.NE.U32.AND P0, PT, RZ, UR4, PT ;  /* 0x00000004ff007c0c */ /* 0x000fc8000bf05070 */
[----:B------:R-:W-:-:S13]  /*0fd0*/  ISETP.NE.AND.EX P0, PT, RZ, UR5, PT, P0 ;  /* 0x00000005ff007c0c */ /* 0x000fda000bf05300 */
[----:B------:R-:W-:Y:S05]  /*0fe0*/  @!P0 BRA `(.L_x_13) ;  /* 0x00000000000c8947 */ /* 0x000fea0003800000 */
[----:B------:R-:W0:Y:S02]  /*0ff0*/  LDC.64 R4, c[0x0][0x588] ;  /* 0x00016200ff047b82 */ /* 0x000e240000000a00 */
[----:B0-----:R1:W5:Y:S01]  /*1000*/  LDG.E R155, desc[UR36][R4.64] ;  /* 0x00000024049b7981 */ /* 0x001362000c1e1900 */
[----:B------:R-:W-:Y:S05]  /*1010*/  BRA `(.L_x_12) ;  /* 0x0000000000087947 */ /* 0x000fea0003800000 */
.L_x_13:
[----:B------:R-:W-:Y:S02]  /*1020*/  ULDC UR4, c[0x0][0x580] ;  /* 0x0001600000047ab9 */ /* 0x000fe40000000800 */
[----:B------:R-:W-:-:S07]  /*1030*/  IMAD.U32 R155, RZ, RZ, UR4 ;  /* 0x00000004ff9b7e24 */ /* 0x000fce000f8e00ff */
.L_x_12:
[----:B------:R-:W-:Y:S02]  /*1040*/  ULDC.64 UR4, c[0x0][0x5a0] ;  /* 0x0001680000047ab9 */ /* 0x000fe40000000a00 */
[----:B------:R-:W-:-:S04]  /*1050*/  ISETP.NE.U32.AND P0, PT, RZ, UR4, PT ;  /* 0x00000004ff007c0c */ /* 0x000fc8000bf05070 */
[----:B------:R-:W-:-:S13]  /*1060*/  ISETP.NE.AND.EX P0, PT, RZ, UR5, PT, P0 ;  /* 0x00000005ff007c0c */ /* 0x000fda000bf05300 */
[----:B------:R-:W-:Y:S05]  /*1070*/  @!P0 BRA `(.L_x_14) ;  /* 0x00000000001c8947 */ /* 0x000fea0003800000 */
[----:B01----:R-:W0:Y:S02]  /*1080*/  LDC.64 R4, c[0x0][0x5a0] ;  /* 0x00016800ff047b82 */ /* 0x003e240000000a00 */
[----:B0-----:R-:W2:Y:S02]  /*1090*/  LDG.E.64 R4, desc[UR36][R4.64] ;  /* 0x0000002404047981 */ /* 0x001ea4000c1e1b00 */
[----:B--2---:R-:W-:-:S04]  /*10a0*/  ISETP.NE.U32.AND P0, PT, R4, RZ, PT ;  /* 0x000000ff0400720c */ /* 0x004fc80003f05070 */
[----:B------:R-:W-:-:S13]  /*10b0*/  ISETP.NE.AND.EX P0, PT, R5, RZ, PT, P0 ;  /* 0x000000ff0500720c */ /* 0x000fda0003f05300 */
[----:B------:R-:W-:Y:S05]  /*10c0*/  @!P0 BRA `(.L_x_14) ;  /* 0x0000000000088947 */ /* 0x000fea0003800000 */
[----:B------:R0:W5:Y:S01]  /*10d0*/  LD.E R156, desc[UR36][R4.64] ;  /* 0x00000024049c7980 */ /* 0x000162000c101900 */
[----:B------:R-:W-:Y:S05]  /*10e0*/  BRA `(.L_x_15) ;  /* 0x0000000000247947 */ /* 0x000fea0003800000 */
.L_x_14:
[----:B------:R-:W-:Y:S02]  /*10f0*/  ULDC.64 UR4, c[0x0][0x590] ;  /* 0x0001640000047ab9 */ /* 0x000fe40000000a00 */
[----:B------:R-:W-:-:S04]  /*1100*/  ISETP.NE.U32.AND P0, PT, RZ, UR4, PT ;  /* 0x00000004ff007c0c */ /* 0x000fc8000bf05070 */
[----:B------:R-:W-:-:S13]  /*1110*/  ISETP.NE.AND.EX P0, PT, RZ, UR5, PT, P0 ;  /* 0x00000005ff007c0c */ /* 0x000fda000bf05300 */
[----:B------:R-:W-:Y:S05]  /*1120*/  @!P0 BRA `(.L_x_16) ;  /* 0x00000000000c8947 */ /* 0x000fea0003800000 */
[----:B------:R-:W2:Y:S02]  /*1130*/  LDC.64 R156, c[0x0][0x590] ;  /* 0x00016400ff9c7b82 */ /* 0x000ea40000000a00 */
[----:B--2---:R2:W5:Y:S01]  /*1140*/  LDG.E R156, desc[UR36][R156.64] ;  /* 0x000000249c9c7981 */ /* 0x004562000c1e1900 */
[----:B------:R-:W-:Y:S05]  /*1150*/  BRA `(.L_x_15) ;  /* 0x0000000000087947 */ /* 0x000fea0003800000 */
.L_x_16:
[----:B------:R-:W-:Y:S02]  /*1160*/  ULDC UR4, c[0x0][0x584] ;  /* 0x0001610000047ab9 */ /* 0x000fe40000000800 */
[----:B------:R-:W-:-:S07]  /*1170*/  IMAD.U32 R156, RZ, RZ, UR4 ;  /* 0x00000004ff9c7e24 */ /* 0x000fce000f8e00ff */
.L_x_15:
[----:B------:R-:W-:-:S13]  /*1180*/  LOP3.LUT P0, RZ, R0, 0xff, RZ, 0xc0, !PT ;  /* 0x000000ff00ff7812 */ /* 0x000fda000780c0ff */
[----:B------:R-:W-:Y:S05]  /*1190*/  @!P0 EXIT ;  /* 0x000000000000894d */ /* 0x000fea0003800000 */
[----:B------:R-:W-:Y:S01]  /*11a0*/  ULDC UR4, c[0x0][0x28c] ;  /* 0x0000a30000047ab9 */ /* 0x000fe20000000800 */
[----:B--2---:R-:W-:Y:S01]  /*11b0*/  LOP3.LUT R157, R19, 0x1, RZ, 0xfc, !PT ;  /* 0x00000001139d7812 */ /* 0x004fe200078efcff */
[----:B------:R-:W-:Y:S01]  /*11c0*/  UIADD3 UR4, UR4, 0x1f, URZ ;  /* 0x0000001f04047890 */ /* 0x000fe2000fffe03f */
[----:B------:R-:W-:Y:S01]  /*11d0*/  UMOV UR38, URZ ;  /* 0x0000003f00267c82 */ /* 0x000fe20008000000 */
[----:B------:R-:W-:Y:S02]  /*11e0*/  UMOV UR39, URZ ;  /* 0x0000003f00277c82 */ /* 0x000fe40008000000 */
[----:B------:R-:W-:-:S04]  /*11f0*/  USHF.R.S32.HI UR5, URZ, 0x1f, UR4 ;  /* 0x0000001f3f057899 */ /* 0x000fc80008011404 */
[----:B------:R-:W-:-:S04]  /*1200*/  ULEA.HI UR5, UR5, UR4, URZ, 0x5 ;  /* 0x0000000405057291 */ /* 0x000fc8000f8f283f */
[----:B------:R-:W-:-:S12]  /*1210*/  USHF.R.S32.HI UR40, URZ, 0x5, UR5 ;  /* 0x000000053f287899 */ /* 0x000fd80008011405 */
.L_x_292:
[----:B------:R-:W-:Y:S01]  /*1220*/  LOP3.LUT R0, R18, 0x80, RZ, 0xc0, !PT ;  /* 0x0000008012007812 */ /* 0x000fe200078ec0ff */
[----:B--2---:R-:W2:Y:S01]  /*1230*/  S2UR UR7, SR_CgaCtaId ;  /* 0x00000000000779c3 */ /* 0x004ea20000008800 */
[----:B------:R-:W-:Y:S02]  /*1240*/  UMOV UR6, 0x400 ;  /* 0x0000040000067882 */ /* 0x000fe40000000000 */
[----:B------:R-:W-:-:S06]  /*1250*/  SHF.R.U32.HI R0, RZ, 0x7, R0 ;  /* 0x00000007ff007819 */ /* 0x000fcc0000011600 */
[----:B---3--:R-:W3:Y:S01]  /*1260*/  SHFL.IDX PT, R0, R0, RZ, 0x1f ;  /* 0x00001fff00007589 */ /* 0x008ee200000e0000 */
[----:B--2---:R-:W-:Y:S01]  /*1270*/  ULEA UR6, UR7, UR6, 0x18 ;  /* 0x0000000607067291 */ /* 0x004fe2000f8ec03f */
[----:B---3--:R-:W-:-:S13]  /*1280*/  R2UR UR4, R0 ;  /* 0x00000000000472ca */ /* 0x008fda00000e0000 */
[----:B------:R-:W-:-:S04]  /*1290*/  ULEA.HI UR5, UR4, UR4, URZ, 0x1 ;  /* 0x0000000404057291 */ /* 0x000fc8000f8f083f */
[----:B------:R-:W-:-:S04]  /*12a0*/  ULOP3.LUT UR5, UR5, 0xffffe, URZ, 0xc0, !UPT ;  /* 0x000ffffe05057892 */ /* 0x000fc8000f8ec03f */
[----:B------:R-:W-:-:S03]  /*12b0*/  UIADD3 UR5, UR4, -UR5, URZ ;  /* 0x8000000504057290 */ /* 0x000fc6000fffe03f */
[----:B------:R-:W-:Y:S01]  /*12c0*/  ULDC UR4, c[0x0][0x28c] ;  /* 0x0000a30000047ab9 */ /* 0x000fe20000000800 */
[----:B------:R-:W-:Y:S01]  /*12d0*/  ULEA UR5, UR5, UR6, 0xc ;  /* 0x0000000605057291 */ /* 0x000fe2000f8e603f */
[----:B------:R-:W-:-:S03]  /*12e0*/  ISETP.LT.AND P0, PT, RZ, UR4, PT ;  /* 0x00000004ff007c0c */ /* 0x000fc6000bf01270 */
[----:B------:R-:W-:-:S04]  /*12f0*/  UIADD3 UR5, UR5, 0x100, URZ ;  /* 0x0000010005057890 */ /* 0x000fc8000fffe03f */
[----:B------:R-:W-:-:S04]  /*1300*/  USHF.R.U32.HI UR5, URZ, 0x4, UR5 ;  /* 0x000000043f057899 */ /* 0x000fc80008011605 */
[----:B------:R-:W-:Y:S02]  /*1310*/  ULOP3.LUT UR41, UR5, 0x3fff, URZ, 0xc0, !UPT ;  /* 0x00003fff05297892 */ /* 0x000fe4000f8ec03f */
[----:B-1--45:R-:W-:Y:S10]  /*1320*/  @P0 BRA `(.L_x_17) ;  /* 0x0000000000400947 */ /* 0x032ff40003800000 */
[----:B------:R-:W-:Y:S01]  /*1330*/  MOV R0, 0x0 ;  /* 0x0000000000007802 */ /* 0x000fe20000000f00 */
[----:B------:R-:W-:Y:S01]  /*1340*/  ULDC.64 UR4, c[0x4][0x68] ;  /* 0x01001a0000047ab9 */ /* 0x000fe20000000a00 */
[----:B------:R-:W-:Y:S01]  /*1350*/  ULDC.64 UR6, c[0x4][0x8] ;  /* 0x0100020000067ab9 */ /* 0x000fe20000000a00 */
[----:B01----:R-:W-:Y:S01]  /*1360*/  IMAD.U32 R4, RZ, RZ, UR4 ;  /* 0x00000004ff047e24 */ /* 0x003fe2000f8e00ff */
[----:B------:R0:W1:Y:S01]  /*1370*/  LDC.64 R14, c[0x4][R0] ;  /* 0x01000000000e7b82 */ /* 0x0000620000000a00 */
[----:B------:R-:W-:Y:S01]  /*1380*/  IMAD.U32 R5, RZ, RZ, UR5 ;  /* 0x00000005ff057e24 */ /* 0x000fe2000f8e00ff */
[----:B------:R-:W-:Y:S01]  /*1390*/  ULDC.64 UR4, c[0x4][0x70] ;  /* 0x01001c0000047ab9 */ /* 0x000fe20000000a00 */
[----:B------:R-:W-:Y:S02]  /*13a0*/  IMAD.U32 R10, RZ, RZ, UR6 ;  /* 0x00000006ff0a7e24 */ /* 0x000fe4000f8e00ff */
[----:B------:R-:W-:Y:S02]  /*13b0*/  IMAD.U32 R6, RZ, RZ, UR4 ;  /* 0x00000004ff067e24 */ /* 0x000fe4000f8e00ff */
[----:B------:R-:W-:-:S02]  /*13c0*/  IMAD.U32 R7, RZ, RZ, UR5 ;  /* 0x00000005ff077e24 */ /* 0x000fc4000f8e00ff */
[----:B------:R-:W-:Y:S02]  /*13d0*/  IMAD.U32 R11, RZ, RZ, UR7 ;  /* 0x00000007ff0b7e24 */ /* 0x000fe4000f8e00ff */
[----:B------:R-:W-:Y:S02]  /*13e0*/  IMAD.MOV.U32 R8, RZ, RZ, 0x1e1 ;  /* 0x000001e1ff087424 */ /* 0x000fe400078e00ff */
[----:B------:R-:W-:Y:S02]  /*13f0*/  IMAD.MOV.U32 R12, RZ, RZ, 0x1 ;  /* 0x00000001ff0c7424 */ /* 0x000fe400078e00ff */
[----:B0-----:R-:W-:-:S07]  /*1400*/  IMAD.MOV.U32 R13, RZ, RZ, RZ ;  /* 0x000000ffff0d7224 */ /* 0x001fce00078e00ff */
[----:B------:R-:W-:-:S07]  /*1410*/  LEPC R20, `(.L_x_17) ;  /* 0x000000001014794e */ /* 0x000fce0000000000 */
[----:B-1---5:R-:W-:Y:S05]  /*1420*/  CALL.ABS.NOINC R14 ;  /* 0x000000000e007343 */ /* 0x022fea0003c00000 */
.L_x_17:
[----:B------:R-:W-:-:S13]  /*1430*/  ISETP.NE.AND P0, PT, R157, 0x3, PT ;  /* 0x000000039d00780c */ /* 0x000fda0003f05270 */
[----:B------:R-:W-:Y:S05]  /*1440*/  @!P0 BRA `(.L_x_18) ;  /* 0x0000000000048947 */ /* 0x000fea0003800000 */
[----:B------:R-:W-:Y:S01]  /*1450*/  BPT.TRAP 0x1 ;  /* 0x000000040000795c */ /* 0x000fe20000300000 */
.L_x_18:
[----:B------:R-:W2:Y:S01]  /*1460*/  S2UR UR5, SR_CgaCtaId ;  /* 0x00000000000579c3 */ /* 0x000ea20000008800 */
[----:B------:R-:W-:Y:S01]  /*1470*/  UMOV UR4, 0x400 ;  /* 0x0000040000047882 */ /* 0x000fe20000000000 */
[----:B------:R-:W-:Y:S02]  /*1480*/  IMAD.U32 R0, RZ, RZ, UR38 ;  /* 0x00000026ff007e24 */ /* 0x000fe4000f8e00ff */
[----:B------:R-:W-:-:S03]  /*1490*/  IMAD.U32 R3, RZ, RZ, UR39 ;  /* 0x00000027ff037e24 */ /* 0x000fc6000f8e00ff */
[----:B------:R-:W-:Y:S01]  /*14a0*/  SHF.L.U32 R0, R0, 0x1f, RZ ;  /* 0x0000001f00007819 */ /* 0x000fe200000006ff */
[----:B--2---:R-:W-:-:S06]  /*14b0*/  ULEA UR4, UR5, UR4, 0x18 ;  /* 0x0000000405047291 */ /* 0x004fcc000f8ec03f */
[----:B------:R-:W-:-:S04]  /*14c0*/  IMAD.U32 R6, RZ, RZ, UR4 ;  /* 0x00000004ff067e24 */ /* 0x000fc8000f8e00ff */
[----:B------:R-:W-:-:S04]  /*14d0*/  IMAD R3, R3, 0x8, R6 ;  /* 0x0000000803037824 */ /* 0x000fc800078e0206 */
[----:B------:R2:W3:Y:S01]  /*14e0*/  SYNCS.PHASECHK.TRANS64.TRYWAIT P1, [R3+URZ], R0 ;  /* 0x00000000030075a7 */ /* 0x0004e2000802017f */
[----:B------:R-:W-:Y:S05]  /*14f0*/  @!P0 BRA `(.L_x_19) ;  /* 0x0000000000048947 */ /* 0x000fea0003800000 */
[----:B------:R-:W-:Y:S01]  /*1500*/  BPT.TRAP 0x1 ;  /* 0x000000040000795c */ /* 0x000fe20000300000 */
.L_x_19:
[----:B---3--:R-:W-:Y:S05]  /*1510*/  @P1 BRA `(.L_x_20) ;  /* 0x0000000000081947 */ /* 0x008fea0003800000 */
[----:B------:R-:W3:Y:S02]  /*1520*/  SYNCS.PHASECHK.TRANS64.TRYWAIT P1, [R3+URZ], R0 ;  /* 0x00000000030075a7 */ /* 0x000ee4000802017f */
[----:B---3--:R-:W-:Y:S05]  /*1530*/  @!P1 BRA `(.L_x_21) ;  /* 0x000000a000b09947 */ /* 0x008fea0003800000 */
.L_x_20:
[----:B------:R-:W-:-:S04]  /*1540*/  UISETP.LT.AND UP0, UPT, UR40, 0x1, UPT ;  /* 0x000000012800788c */ /* 0x000fc8000bf01270 */
[----:B------:R-:W-:-:S06]  /*1550*/  USEL UR4, UR40, 0x1, UP0 ;  /* 0x0000000128047887 */ /* 0x000fcc0008000000 */
[----:B--23--:R-:W-:Y:S01]  /*1560*/  IMAD.U32 R0, RZ, RZ, UR4 ;  /* 0x00000004ff007e24 */ /* 0x00cfe2000f8e00ff */
[----:B------:R-:W-:Y:S05]  /*1570*/  WARPSYNC.ALL ;  /* 0x0000000000007948 */ /* 0x000fea0003800000 */
[----:B------:R-:W-:-:S04]  /*1580*/  IADD3 R0, -R0, UR40, RZ ;  /* 0x0000002800007c10 */ /* 0x000fc8000fffe1ff */
[----:B------:R-:W-:Y:S02]  /*1590*/  ISETP.GE.AND P1, PT, R0, 0x1, PT ;  /* 0x000000010000780c */ /* 0x000fe40003f26270 */
[----:B------:R-:W-:Y:S01]  /*15a0*/  R2UR UR4, R6 ;  /* 0x00000000060472ca */ /* 0x000fe200000e0000 */
[----:B------:R-:W-:Y:S01]  /*15b0*/  ULOP3.LUT UR41, UR41, 0x10000, URZ, 0xfc, !UPT ;  /* 0x0001000029297892 */ /* 0x000fe2000f8efc3f */
[----:B------:R-:W-:Y:S01]  /*15c0*/  WARPGROUP.ARRIVE ;  /* 0x00000000000079c5 */ /* 0x000fe20000000000 */
[----:B------:R-:W-:Y:S01]  /*15d0*/  UMOV UR5, 0x80000020 ;  /* 0x8000002000057882 */ /* 0x000fe20000000000 */
[----:B------:R-:W-:-:S09]  /*15e0*/  UMOV UR7, 0x80000020 ;  /* 0x8000002000077882 */ /* 0x000fd20000000000 */
[----:B------:R-:W-:-:S04]  /*15f0*/  UIADD3 UR4, UR4, 0xa100, URZ ;  /* 0x0000a10004047890 */ /* 0x000fc8000fffe03f */
[----:B------:R-:W-:-:S04]  /*1600*/  USHF.R.U32.HI UR4, URZ, 0x4, UR4 ;  /* 0x000000043f047899 */ /* 0x000fc80008011604 */
[----:B------:R-:W-:-:S04]  /*1610*/  ULOP3.LUT UR4, UR4, 0x3fff, URZ, 0xc0, !UPT ;  /* 0x00003fff04047892 */ /* 0x000fc8000f8ec03f */
[----:B------:R-:W-:Y:S02]  /*1620*/  ULOP3.LUT UR9, UR4, 0x10000, URZ, 0xfc, !UPT ;  /* 0x0001000004097892 */ /* 0x000fe4000f8efc3f */
[----:B------:R-:W-:Y:S02]  /*1630*/  ULEA UR4, UR39, UR41, 0x9 ;  /* 0x0000002927047291 */ /* 0x000fe4000f8e483f */
[----:B------:R-:W-:-:S09]  /*1640*/  ULEA UR6, UR39, UR9, 0xa ;  /* 0x0000000927067291 */ /* 0x000fd2000f8e503f */
[----:B------:R-:W-:Y:S01]  /*1650*/  HGMMA.64x256x16.F32.BF16 R24, gdesc[UR4], RZ, !UPT, gsb0 ;  /* 0x03e00000041879f0 */ /* 0x000fe2000c0018ff */
[----:B------:R-:W-:Y:S02]  /*1660*/  UIADD3 UR4, UR4, 0x2, URZ ;  /* 0x0000000204047890 */ /* 0x000fe4000fffe03f */
[----:B------:R-:W-:Y:S01]  /*1670*/  UIADD3 UR6, UR6, 0x2, URZ ;  /* 0x0000000206067890 */ /* 0x000fe2000fffe03f */
[----:B------:R-:W-:Y:S01]  /*1680*/  UMOV UR5, 0x80000020 ;  /* 0x8000002000057882 */ /* 0x000fe20000000000 */
[----:B------:R-:W-:Y:S01]  /*1690*/  UMOV UR7, 0x80000020 ;  /* 0x8000002000077882 */ /* 0x000fe20000000000 */
[----:B------:R-:W-:Y:S02]  /*16a0*/  WARPGROUP.DEPBAR.LE gsb0, 0x0 ;  /* 0x00008000000079c5 */ /* 0x000fe40000010000 */
[----:B------:R-:W-:-:S15]  /*16b0*/  WARPGROUP.ARRIVE ;  /* 0x00000000000079c5 */ /* 0x000fde0000000000 */
[----:B------:R-:W-:-:S05]  /*16c0*/  NOP ;  /* 0x0000000000007918 */ /* 0x000fca0000000000 */
[----:B------:R-:W-:Y:S03]  /*16d0*/  HGMMA.64x256x16.F32.BF16 R24, gdesc[UR4], R24, gsb0 ;  /* 0x03e00000041879f0 */ /* 0x000fe60008001818 */
[----:B------:R-:W-:Y:S02]  /*16e0*/  WARPGROUP.DEPBAR.LE gsb0, 0x0 ;  /* 0x00008000000079c5 */ /* 0x000fe40000010000 */
[----:B------:R-:W-:Y:S05]  /*16f0*/  @!P1 BRA `(.L_x_22) ;  /* 0x0000000000e89947 */ /* 0x000fea0003800000 */
[----:B------:R-:W-:Y:S02]  /*1700*/  UIADD3 UR4, UR39, 0x1, URZ ;  /* 0x0000000127047890 */ /* 0x000fe4000fffe03f */
[----:B------:R-:W-:Y:S02]  /*1710*/  IMAD.U32 R3, RZ, RZ, UR39 ;  /* 0x00000027ff037e24 */ /* 0x000fe4000f8e00ff */
[----:B------:R-:W-:-:S04]  /*1720*/  UISETP.NE.AND UP0, UPT, UR4, 0x5, UPT ;  /* 0x000000050400788c */ /* 0x000fc8000bf05270 */
[----:B------:R-:W-:Y:S02]  /*1730*/  USEL UR5, URZ, 0x1, UP0 ;  /* 0x000000013f057887 */ /* 0x000fe40008000000 */
[----:B------:R-:W-:Y:S02]  /*1740*/  USEL UR8, UR4, URZ, UP0 ;  /* 0x0000003f04087287 */ /* 0x000fe40008000000 */
[----:B------:R-:W-:-:S06]  /*1750*/  ULOP3.LUT UR5, UR38, UR5, URZ, 0x3c, !UPT ;  /* 0x0000000526057292 */ /* 0x000fcc000f8e3c3f */
[----:B------:R-:W-:-:S07]  /*1760*/  IMAD.U32 R7, RZ, RZ, UR5 ;  /* 0x00000005ff077e24 */ /* 0x000fce000f8e00ff */
.L_x_29:
[----:B------:R-:W-:Y:S05]  /*1770*/  @!P0 BRA `(.L_x_23) ;  /* 0x0000000000048947 */ /* 0x000fea0003800000 */
[----:B------:R-:W-:Y:S01]  /*1780*/  BPT.TRAP 0x1 ;  /* 0x000000040000795c */ /* 0x000fe20000300000 */
.L_x_23:
[----:B------:R-:W2:Y:S01]  /*1790*/  S2UR UR5, SR_CgaCtaId ;  /* 0x00000000000579c3 */ /* 0x000ea20000008800 */
[----:B------:R-:W-:Y:S01]  /*17a0*/  UMOV UR4, 0x400 ;  /* 0x0000040000047882 */ /* 0x000fe20000000000 */
[----:B01----:R-:W-:Y:S01]  /*17b0*/  IMAD.U32 R5, RZ, RZ, UR8 ;  /* 0x00000008ff057e24 */ /* 0x003fe2000f8e00ff */
[----:B------:R-:W-:Y:S01]  /*17c0*/  SHF.L.U32 R4, R7, 0x1f, RZ ;  /* 0x0000001f07047819 */ /* 0x000fe200000006ff */
[----:B--2---:R-:W-:-:S06]  /*17d0*/  ULEA UR4, UR5, UR4, 0x18 ;  /* 0x0000000405047291 */ /* 0x004fcc000f8ec03f */
[----:B------:R-:W-:-:S04]  /*17e0*/  IMAD.U32 R6, RZ, RZ, UR4 ;  /* 0x00000004ff067e24 */ /* 0x000fc8000f8e00ff */
[----:B------:R-:W-:-:S04]  /*17f0*/  IMAD R5, R5, 0x8, R6 ;  /* 0x0000000805057824 */ /* 0x000fc800078e0206 */
[----:B------:R0:W1:Y:S01]  /*1800*/  SYNCS.PHASECHK.TRANS64.TRYWAIT P1, [R5+URZ], R4 ;  /* 0x00000004050075a7 */ /* 0x000062000802017f */
[----:B------:R-:W-:Y:S05]  /*1810*/  @!P0 BRA `(.L_x_24) ;  /* 0x0000000000048947 */ /* 0x000fea0003800000 */
[----:B------:R-:W-:Y:S01]  /*1820*/  BPT.TRAP 0x1 ;  /* 0x000000040000795c */ /* 0x000fe20000300000 */
.L_x_24:
[----:B-1----:R-:W-:Y:S05]  /*1830*/  @P1 BRA `(.L_x_25) ;  /* 0x0000000000081947 */ /* 0x002fea0003800000 */
[----:B------:R-:W1:Y:S02]  /*1840*/  SYNCS.PHASECHK.TRANS64.TRYWAIT P1, [R5+URZ], R4 ;  /* 0x00000004050075a7 */ /* 0x000e64000802017f */
[----:B-1----:R-:W-:Y:S05]  /*1850*/  @!P1 BRA `(.L_x_26) ;  /* 0x0000009c00fc9947 */ /* 0x002fea0003800000 */
.L_x_25:
[----:B------:R-:W-:Y:S01]  /*1860*/  ULEA UR4, UR8, UR41, 0x9 ;  /* 0x0000002908047291 */ /* 0x000fe2000f8e483f */
[----:B------:R-:W-:Y:S01]  /*1870*/  WARPGROUP.ARRIVE ;  /* 0x00000000000079c5 */ /* 0x000fe20000000000 */
[----:B------:R-:W-:Y:S01]  /*1880*/  ULEA UR6, UR8, UR9, 0xa ;  /* 0x0000000908067291 */ /* 0x000fe2000f8e503f */
[----:B------:R-:W-:Y:S01]  /*1890*/  UMOV UR5, 0x80000020 ;  /* 0x8000002000057882 */ /* 0x000fe20000000000 */
[----:B------:R-:W-:-:S07]  /*18a0*/  UMOV UR7, 0x80000020 ;  /* 0x8000002000077882 */ /* 0x000fce0000000000 */
[----:B------:R-:W-:Y:S01]  /*18b0*/  HGMMA.64x256x16.F32.BF16 R24, gdesc[UR4], R24, gsb0 ;  /* 0x03e00000041879f0 */ /* 0x000fe20008001818 */
        /* <DEDUP_REMOVED lines=10> */
[----:B------:R-:W-:Y:S01]  /*1960*/  BPT.TRAP 0x1 ;  /* 0x000000040000795c */ /* 0x000fe20000300000 */
.L_x_27:
[----:B------:R-:W-:-:S13]  /*1970*/  ISETP.NE.AND P1, PT, R22, RZ, PT ;  /* 0x000000ff1600720c */ /* 0x000fda0003f25270 */
[----:B01----:R-:W-:-:S04]  /*1980*/  @P1 IMAD R4, R3, 0x8, R6 ;  /* 0x0000000803041824 */ /* 0x003fc800078e0206 */
[----:B------:R-:W-:-:S05]  /*1990*/  @P1 VIADD R5, R4, 0x28 ;  /* 0x0000002804051836 */ /* 0x000fca0000000000 */
[----:B------:R-:W-:-:S04]  /*19a0*/  @P1 PRMT R5, R152, 0x654, R5 ;  /* 0x0000065498051816 */ /* 0x000fc80000000005 */
[----:B------:R0:W-:Y:S01]  /*19b0*/  @P1 SYNCS.ARRIVE.TRANS64.RED.A1T0 RZ, [R5+URZ], RZ ;  /* 0x000000ff05ff19a7 */ /* 0x0001e2000810043f */
[----:B------:R-:W-:-:S13]  /*19c0*/  ISETP.GT.U32.AND P1, PT, R19, 0x1, PT ;  /* 0x000000011300780c */ /* 0x000fda0003f24070 */
[----:B0-----:R-:W-:Y:S05]  /*19d0*/  @P1 BRA `(.L_x_28) ;  /* 0x0000000000041947 */ /* 0x001fea0003800000 */
[----:B------:R-:W-:Y:S01]  /*19e0*/  BPT.TRAP 0x1 ;  /* 0x000000040000795c */ /* 0x000fe20000300000 */
.L_x_28:
[----:B------:R-:W-:Y:S01]  /*19f0*/  UIADD3 UR8, UR8, 0x1, URZ ;  /* 0x0000000108087890 */ /* 0x000fe2000fffe03f */
[C---:B------:R-:W-:Y:S01]  /*1a00*/  ISETP.GT.AND P2, PT, R0.reuse, 0x1, PT ;  /* 0x000000010000780c */ /* 0x040fe20003f44270 */
[----:B------:R-:W-:Y:S02]  /*1a10*/  VIADD R3, R3, 0x1 ;  /* 0x0000000103037836 */ /* 0x000fe40000000000 */
[----:B------:R-:W-:Y:S01]  /*1a20*/  UISETP.NE.AND UP0, UPT, UR8, 0x5, UPT ;  /* 0x000000050800788c */ /* 0x000fe2000bf05270 */
[----:B------:R-:W-:Y:S02]  /*1a30*/  VIADD R0, R0, 0xffffffff ;  /* 0xffffffff00007836 */ /* 0x000fe40000000000 */
[C---:B------:R-:W-:Y:S01]  /*1a40*/  ISETP.NE.AND P1, PT, R3.reuse, 0x5, PT ;  /* 0x000000050300780c */ /* 0x040fe20003f25270 */
[----:B------:R-:W-:Y:S02]  /*1a50*/  USEL UR4, URZ, 0x1, UP0 ;  /* 0x000000013f047887 */ /* 0x000fe40008000000 */
[----:B------:R-:W-:Y:S01]  /*1a60*/  USEL UR8, UR8, URZ, UP0 ;  /* 0x0000003f08087287 */ /* 0x000fe20008000000 */
[----:B------:R-:W-:-:S03]  /*1a70*/  SEL R3, R3, RZ, P1 ;  /* 0x000000ff03037207 */ /* 0x000fc60000800000 */
[----:B------:R-:W-:Y:S01]  /*1a80*/  LOP3.LUT R7, R7, UR4, RZ, 0x3c, !PT ;  /* 0x0000000407077c12 */ /* 0x000fe2000f8e3cff */
[----:B------:R-:W-:Y:S07]  /*1a90*/  @P2 BRA `(.L_x_29) ;  /* 0xfffffffc00342947 */ /* 0x000fee000383ffff */
.L_x_22:
[----:B------:R-:W2:Y:S02]  /*1aa0*/  LDC R0, c[0x0][0x28c] ;  /* 0x0000a300ff007b82 */ /* 0x000ea40000000800 */
[----:B--2---:R-:W-:-:S13]  /*1ab0*/  ISETP.GE.AND P1, PT, R0, 0x1, PT ;  /* 0x000000010000780c */ /* 0x004fda0003f26270 */
[----:B------:R-:W-:Y:S05]  /*1ac0*/  @!P1 BRA `(.L_x_30) ;  /* 0x0000000000509947 */ /* 0x000fea0003800000 */
[----:B------:R-:W-:Y:S05]  /*1ad0*/  @!P0 BRA `(.L_x_31) ;  /* 0x0000000000048947 */ /* 0x000fea0003800000 */
[----:B------:R-:W-:Y:S01]  /*1ae0*/  BPT.TRAP 0x1 ;  /* 0x000000040000795c */ /* 0x000fe20000300000 */
.L_x_31:
[----:B------:R-:W-:Y:S01]  /*1af0*/  ISETP.NE.AND P0, PT, R22, RZ, PT ;  /* 0x000000ff1600720c */ /* 0x000fe20003f05270 */
[----:B------:R-:W-:Y:S01]  /*1b00*/  BSSY B0, `(.L_x_32) ;  /* 0x000000e000007945 */ /* 0x000fe20003800000 */
[----:B------:R-:W-:-:S11]  /*1b10*/  ISETP.GT.U32.AND P1, PT, R19, 0x1, PT ;  /* 0x000000011300780c */ /* 0x000fd60003f24070 */
[----:B------:R-:W-:Y:S05]  /*1b20*/  @!P0 BRA `(.L_x_33) ;  /* 0x00000000002c8947 */ /* 0x000fea0003800000 */
[----:B------:R-:W-:-:S04]  /*1b30*/  UISETP.LT.AND UP0, UPT, UR40, 0x1, UPT ;  /* 0x000000012800788c */ /* 0x000fc8000bf01270 */
[----:B------:R-:W-:-:S04]  /*1b40*/  USEL UR6, UR40, 0x1, UP0 ;  /* 0x0000000128067887 */ /* 0x000fc80008000000 */
[----:B------:R-:W-:-:S04]  /*1b50*/  UIADD3 UR6, UR39, UR40, -UR6 ;  /* 0x0000002827067290 */ /* 0x000fc8000fffe806 */
[----:B------:R-:W-:-:S04]  /*1b60*/  UIMAD.WIDE.U32 UR4, UR6, -0x33333333, URZ ;  /* 0xcccccccd060478a5 */ /* 0x000fc8000f8e003f */
[----:B------:R-:W-:-:S04]  /*1b70*/  USHF.R.U32.HI UR4, URZ, 0x2, UR5 ;  /* 0x000000023f047899 */ /* 0x000fc80008011605 */
[----:B------:R-:W-:-:S06]  /*1b80*/  UIMAD UR6, UR4, -0x5, UR6 ;  /* 0xfffffffb040678a4 */ /* 0x000fcc000f8e0206 */
[----:B------:R-:W-:-:S04]  /*1b90*/  IMAD.U32 R3, RZ, RZ, UR6 ;  /* 0x00000006ff037e24 */ /* 0x000fc8000f8e00ff */
[----:B------:R-:W-:-:S04]  /*1ba0*/  IMAD R0, R3, 0x8, R6 ;  /* 0x0000000803007824 */ /* 0x000fc800078e0206 */
[----:B------:R-:W-:-:S05]  /*1bb0*/  VIADD R3, R0, 0x28 ;  /* 0x0000002800037836 */ /* 0x000fca0000000000 */
[----:B------:R-:W-:-:S04]  /*1bc0*/  PRMT R3, R152, 0x654, R3 ;  /* 0x0000065498037816 */ /* 0x000fc80000000003 */
[----:B------:R2:W-:Y:S03]  /*1bd0*/  SYNCS.ARRIVE.TRANS64.RED.A1T0 RZ, [R3+URZ], RZ ;  /* 0x000000ff03ff79a7 */ /* 0x0005e6000810043f */
.L_x_33:
[----:B------:R-:W-:Y:S05]  /*1be0*/  BSYNC B0 ;  /* 0x0000000000007941 */ /* 0x000fea0003800000 */
.L_x_32:
[----:B------:R-:W-:Y:S05]  /*1bf0*/  @P1 BRA `(.L_x_30) ;  /* 0x0000000000041947 */ /* 0x000fea0003800000 */
[----:B------:R-:W-:Y:S01]  /*1c00*/  BPT.TRAP 0x1 ;  /* 0x000000040000795c */ /* 0x000fe20000300000 */
.L_x_30:
[----:B------:R-:W3:Y:S01]  /*1c10*/  LDC R6, c[0x0][0x288] ;  /* 0x0000a200ff067b82 */ /* 0x000ee20000000800 */
[--C-:B------:R-:W-:Y:S01]  /*1c20*/  SHF.R.U32.HI R0, RZ, 0x2, R18.reuse ;  /* 0x00000002ff007819 */ /* 0x100fe20000011612 */
[----:B------:R-:W-:Y:S01]  /*1c30*/  UIADD3 UR39, UR40, UR39, URZ ;  /* 0x0000002728277290 */ /* 0x000fe2000fffe03f */
[----:B01----:R-:W-:Y:S01]  /*1c40*/  SHF.R.U32.HI R5, RZ, 0x7, R18 ;  /* 0x00000007ff057819 */ /* 0x003fe20000011612 */
[----:B------:R-:W-:Y:S01]  /*1c50*/  ULDC UR7, c[0x0][0x284] ;  /* 0x0000a10000077ab9 */ /* 0x000fe20000000800 */
[----:B------:R-:W-:Y:S01]  /*1c60*/  LOP3.LUT R4, R18, 0x60, RZ, 0xc0, !PT ;  /* 0x0000006012047812 */ /* 0x000fe200078ec0ff */
[----:B------:R-:W-:Y:S01]  /*1c70*/  UISETP.GT.U32.AND UP0, UPT, UR39, 0x4, UPT ;  /* 0x000000042700788c */ /* 0x000fe2000bf04070 */
[----:B--2---:R-:W-:Y:S01]  /*1c80*/  LOP3.LUT R3, R0, 0x7, RZ, 0xc0, !PT ;  /* 0x0000000700037812 */ /* 0x004fe200078ec0ff */
[----:B------:R-:W-:Y:S01]  /*1c90*/  UISETP.GE.U32.AND UP1, UPT, UR40, 0x5, UPT ;  /* 0x000000052800788c */ /* 0x000fe2000bf26070 */
[----:B------:R-:W-:Y:S01]  /*1ca0*/  LOP3.LUT R0, R5, 0x1, RZ, 0xc0, !PT ;  /* 0x0000000105007812 */ /* 0x000fe200078ec0ff */
[----:B------:R-:W-:Y:S01]  /*1cb0*/  UISETP.LT.U32.AND UP0, UPT, UR40, 0x5, UP0 ;  /* 0x000000052800788c */ /* 0x000fe20008701070 */
[----:B------:R-:W-:Y:S01]  /*1cc0*/  SHF.R.U32.HI R10, RZ, 0x1, R4 ;  /* 0x00000001ff0a7819 */ /* 0x000fe20000011604 */
[----:B------:R-:W-:Y:S01]  /*1cd0*/  IMAD.SHL.U32 R4, R18, 0x2, RZ ;  /* 0x0000000212047824 */ /* 0x000fe200078e00ff */
[----:B------:R-:W-:Y:S01]  /*1ce0*/  SHF.R.S32.HI R21, RZ, 0x1f, R23 ;  /* 0x0000001fff157819 */ /* 0x000fe20000011417 */
[----:B------:R-:W-:Y:S01]  /*1cf0*/  IMAD.SHL.U32 R8, R0, 0x40, RZ ;  /* 0x0000004000087824 */ /* 0x000fe200078e00ff */
[--C-:B------:R-:W-:Y:S01]  /*1d00*/  IADD3 R5, RZ, -R10, -R3.reuse ;  /* 0x8000000aff057210 */ /* 0x100fe20007ffe803 */
[----:B------:R-:W-:Y:S01]  /*1d10*/  ULDC.64 UR8, c[0x0][0x5d0] ;  /* 0x0001740000087ab9 */ /* 0x000fe20000000a00 */
[----:B------:R-:W-:Y:S01]  /*1d20*/  LOP3.LUT R4, R4, 0x6, RZ, 0xc0, !PT ;  /* 0x0000000604047812 */ /* 0x000fe200078ec0ff */
[----:B------:R-:W-:Y:S01]  /*1d30*/  UIMAD.WIDE.U32 UR4, UR39, -0x33333333, URZ ;  /* 0xcccccccd270478a5 */ /* 0x000fe2000f8e003f */
[----:B------:R-:W-:Y:S01]  /*1d40*/  LOP3.LUT R3, R8, 0x40, R3, 0xe2, !PT ;  /* 0x0000004008037812 */ /* 0x000fe200078ee203 */
[----:B------:R-:W-:Y:S01]  /*1d50*/  IMAD R11, R0, -0x40, R5 ;  /* 0xffffffc0000b7824 */ /* 0x000fe200078e0205 */
[----:B------:R-:W-:Y:S01]  /*1d60*/  LOP3.LUT R0, R18, 0x3, RZ, 0xc0, !PT ;  /* 0x0000000312007812 */ /* 0x000fe200078ec0ff */
[----:B------:R-:W-:Y:S01]  /*1d70*/  USEL UR6, URZ, 0x1, !UP0 ;  /* 0x000000013f067887 */ /* 0x000fe2000c000000 */
[----:B------:R-:W-:Y:S01]  /*1d80*/  PRMT R8, R4, 0x6540, R153 ;  /* 0x0000654004087816 */ /* 0x000fe20000000099 */
[----:B------:R-:W-:Y:S01]  /*1d90*/  IMAD.SHL.U32 R153, R153, 0x100, RZ ;  /* 0x0000010099997824 */ /* 0x000fe200078e00ff */
[----:B------:R-:W-:Y:S01]  /*1da0*/  USHF.R.U32.HI UR4, URZ, 0x2, UR5 ;  /* 0x000000023f047899 */ /* 0x000fe20008011605 */
[----:B---3--:R-:W-:Y:S01]  /*1db0*/  IMAD R12, R0, -0x2, R6 ;  /* 0xfffffffe000c7824 */ /* 0x008fe200078e0206 */
[----:B------:R-:W-:Y:S01]  /*1dc0*/  SHF.R.S32.HI R9, RZ, 0x1f, R8 ;  /* 0x0000001fff097819 */ /* 0x000fe20000011408 */
[C---:B------:R-:W-:Y:S01]  /*1dd0*/  IMAD.SHL.U32 R0, R154.reuse, 0x80, RZ ;  /* 0x000000809a007824 */ /* 0x040fe200078e00ff */
[----:B------:R-:W-:Y:S01]  /*1de0*/  ISETP.GE.AND P0, PT, R153, R6, PT ;  /* 0x000000069900720c */ /* 0x000fe20003f06270 */
[----:B------:R-:W-:Y:S01]  /*1df0*/  IMAD R4, R21, UR8, RZ ;  /* 0x0000000815047c24 */ /* 0x000fe2000f8e02ff */
[----:B------:R-:W-:Y:S01]  /*1e00*/  ULOP3.LUT UR38, UR38, UR6, URZ, 0x3c, !UPT ;  /* 0x0000000626267292 */ /* 0x000fe2000f8e3c3f */
[----:B------:R-:W-:Y:S01]  /*1e10*/  IMAD.WIDE R6, R154, 0x80, RZ ;  /* 0x000000809a067825 */ /* 0x000fe200078e02ff */
[C---:B------:R-:W-:Y:S01]  /*1e20*/  ISETP.GE.OR P0, PT, R0.reuse, UR7, P0 ;  /* 0x0000000700007c0c */ /* 0x040fe20008706670 */
[----:B------:R-:W-:Y:S01]  /*1e30*/  UIMAD UR39, UR4, -0x5, UR39 ;  /* 0xfffffffb042778a4 */ /* 0x000fe2000f8e0227 */
[----:B------:R-:W-:Y:S01]  /*1e40*/  IADD3 R0, -R0, UR7, R11 ;  /* 0x0000000700007c10 */ /* 0x000fe2000fffe10b */
[C---:B------:R-:W-:Y:S01]  /*1e50*/  IMAD R13, R23.reuse, UR9, R4 ;  /* 0x00000009170d7c24 */ /* 0x040fe2000f8e0204 */
[----:B------:R-:W-:Y:S01]  /*1e60*/  @UP1 ULOP3.LUT UR38, UR38, 0x1, UR4, 0x78, !UPT ;  /* 0x0000000126261892 */ /* 0x000fe2000f8e7804 */
[----:B------:R-:W-:Y:S01]  /*1e70*/  IMAD.WIDE.U32 R4, R23, UR8, R8 ;  /* 0x0000000817047c25 */ /* 0x000fe2000f8e0008 */
[----:B------:R-:W-:-:S03]  /*1e80*/  LOP3.LUT R169, R6, R3, R10, 0xfe, !PT ;  /* 0x0000000306a97212 */ /* 0x000fc600078efe0a */
[----:B------:R-:W-:Y:S02]  /*1e90*/  IMAD.IADD R5, R5, 0x1, R13 ;  /* 0x0000000105057824 */ /* 0x000fe400078e020d */
[----:B------:R-:W-:Y:S02]  /*1ea0*/  IMAD.IADD R3, R12, 0x1, -R153 ;  /* 0x000000010c037824 */ /* 0x000fe400078e0a99 */
[----:B------:R-:W-:Y:S01]  /*1eb0*/  IMAD.MOV.U32 R154, RZ, RZ, -0x1 ;  /* 0xffffffffff9a7424 */ /* 0x000fe200078e00ff */
[----:B------:R-:W-:Y:S06]  /*1ec0*/  @P0 BRA `(.L_x_34) ;  /* 0x0000007800dc0947 */ /* 0x000fec0003800000 */
[----:B------:R-:W0:Y:S01]  /*1ed0*/  LDC.64 R10, c[0x0][0x5c8] ;  /* 0x00017200ff0a7b82 */ /* 0x000e220000000a00 */
[----:B-----5:R-:W-:Y:S01]  /*1ee0*/  FSETP.NEU.AND P0, PT, R156, RZ, PT ;  /* 0x000000ff9c00720b */ /* 0x020fe20003f0d000 */
[----:B------:R-:W-:Y:S01]  /*1ef0*/  BSSY B0, `(.L_x_34) ;  /* 0x00007b4000007945 */ /* 0x000fe20003800000 */
[----:B------:R-:W-:-:S04]  /*1f00*/  ISETP.GT.AND P2, PT, R3, RZ, PT ;  /* 0x000000ff0300720c */ /* 0x000fc80003f44270 */
[----:B------:R-:W-:Y:S01]  /*1f10*/  ISETP.GT.AND P1, PT, R0, RZ, P2 ;  /* 0x000000ff0000720c */ /* 0x000fe20001724270 */
[-C--:B0-----:R-:W-:Y:S02]  /*1f20*/  IMAD R12, R7, R10.reuse, RZ ;  /* 0x0000000a070c7224 */ /* 0x081fe400078e02ff */
[----:B------:R-:W-:-:S04]  /*1f30*/  IMAD.WIDE.U32 R160, R169, R10, R4 ;  /* 0x0000000aa9a07225 */ /* 0x000fc800078e0004 */
[----:B------:R-:W-:-:S04]  /*1f40*/  IMAD R5, R169, R11, R12 ;  /* 0x0000000ba9057224 */ /* 0x000fc800078e020c */
[----:B------:R-:W-:Y:S01]  /*1f50*/  IMAD.IADD R153, R161, 0x1, R5 ;  /* 0x00000001a1997824 */ /* 0x000fe200078e0205 */
[----:B------:R-:W-:Y:S06]  /*1f60*/  @!P0 BRA `(.L_x_35) ;  /* 0x0000005400988947 */ /* 0x000fec0003800000 */
[----:B------:R-:W0:Y:S01]  /*1f70*/  LDC.64 R14, c[0x0][0x5b8] ;  /* 0x00016e00ff0e7b82 */ /* 0x000e220000000a00 */
[----:B------:R-:W-:-:S07]  /*1f80*/  ULDC.64 UR4, c[0x0][0x5c0] ;  /* 0x0001700000047ab9 */ /* 0x000fce0000000a00 */
[----:B------:R-:W1:Y:S08]  /*1f90*/  LDC.64 R166, c[0x0][0x5b0] ;  /* 0x00016c00ffa67b82 */ /* 0x000e700000000a00 */
[----:B------:R-:W2:Y:S01]  /*1fa0*/  LDC.64 R12, c[0x0][0x5a8] ;  /* 0x00016a00ff0c7b82 */ /* 0x000ea20000000a00 */
[-C--:B0-----:R-:W-:Y:S02]  /*1fb0*/  IMAD R4, R21, R14.reuse, RZ ;  /* 0x0000000e15047224 */ /* 0x081fe400078e02ff */
[----:B------:R-:W-:-:S04]  /*1fc0*/  IMAD.WIDE.U32 R162, R23, R14, R8 ;  /* 0x0000000e17a27225 */ /* 0x000fc800078e0008 */
[----:B------:R-:W-:Y:S02]  /*1fd0*/  IMAD R161, R23, R15, R4 ;  /* 0x0000000f17a17224 */ /* 0x000fe400078e0204 */
[-C--:B-1----:R-:W-:Y:S02]  /*1fe0*/  IMAD R6, R7, R166.reuse, RZ ;  /* 0x000000a607067224 */ /* 0x082fe400078e02ff */
[----:B------:R-:W-:Y:S02]  /*1ff0*/  IMAD.IADD R21, R163, 0x1, R161 ;  /* 0x00000001a3157824 */ /* 0x000fe400078e02a1 */
[----:B------:R-:W-:Y:S02]  /*2000*/  IMAD.MOV.U32 R20, RZ, RZ, R162 ;  /* 0x000000ffff147224 */ /* 0x000fe400078e00a2 */
[C---:B------:R-:W-:Y:S02]  /*2010*/  IMAD R165, R169.reuse, R167, R6 ;  /* 0x000000a7a9a57224 */ /* 0x040fe400078e0206 */
[----:B------:R-:W-:-:S04]  /*2020*/  IMAD.WIDE.U32 R4, R169, R166, R20 ;  /* 0x000000a6a9047225 */ /* 0x000fc800078e0014 */
[----:B------:R-:W-:Y:S01]  /*2030*/  IMAD.IADD R5, R5, 0x1, R165 ;  /* 0x0000000105057824 */ /* 0x000fe200078e02a5 */
[----:B--2---:R-:W-:-:S04]  /*2040*/  LEA R6, P0, R4, R12, 0x1 ;  /* 0x0000000c04067211 */ /* 0x004fc800078008ff */
[----:B------:R-:W-:-:S05]  /*2050*/  LEA.HI.X R7, R4, R13, R5, 0x1, P0 ;  /* 0x0000000d04077211 */ /* 0x000fca00000f0c05 */
[----:B------:R0:W2:Y:S01]  /*2060*/  @P1 LDG.E.LTC128B.U16 R15, desc[UR36][R6.64] ;  /* 0x00000024060f1981 */ /* 0x0000a2000c1e1520 */
[----:B------:R-:W-:Y:S01]  /*2070*/  LEA R4, P0, R160, UR4, 0x1 ;  /* 0x00000004a0047c11 */ /* 0x000fe2000f8008ff */
[----:B------:R-:W-:Y:S01]  /*2080*/  IMAD.WIDE.U32 R158, R169, R166, R8 ;  /* 0x000000a6a99e7225 */ /* 0x000fe200078e0008 */
[----:B------:R-:W-:Y:S03]  /*2090*/  BSSY B1, `(.L_x_36) ;  /* 0x0000012000017945 */ /* 0x000fe60003800000 */
[----:B------:R-:W-:Y:S02]  /*20a0*/  IMAD.IADD R159, R165, 0x1, R159 ;  /* 0x00000001a59f7824 */ /* 0x000fe400078e029f */
[----:B------:R-:W-:-:S04]  /*20b0*/  IMAD.WIDE.U32 R158, R23, R14, R158 ;  /* 0x0000000e179e7225 */ /* 0x000fc800078e009e */
[----:B0-----:R-:W-:Y:S01]  /*20c0*/  IMAD.IADD R7, R161, 0x1, R159 ;  /* 0x00000001a1077824 */ /* 0x001fe200078e029f */
[----:B------:R-:W-:Y:S02]  /*20d0*/  LEA R6, P4, R158, R12, 0x1 ;  /* 0x0000000c9e067211 */ /* 0x000fe400078808ff */
[----:B------:R-:W-:Y:S02]  /*20e0*/  SHF.L.U64.HI R159, R166, 0x3, R167 ;  /* 0x00000003a69f7819 */ /* 0x000fe400000102a7 */
[----:B------:R-:W-:Y:S01]  /*20f0*/  LEA.HI.X R7, R158, R13, R7, 0x1, P4 ;  /* 0x0000000d9e077211 */ /* 0x000fe200020f0c07 */
[----:B------:R-:W-:Y:S02]  /*2100*/  IMAD.SHL.U32 R158, R166, 0x8, RZ ;  /* 0x00000008a69e7824 */ /* 0x000fe400078e00ff */
[----:B--2---:R-:W-:-:S04]  /*2110*/  IMAD.U32 R5, R15, 0x10000, RZ ;  /* 0x000100000f057824 */ /* 0x004fc800078e00ff */
[----:B------:R-:W-:-:S04]  /*2120*/  FMUL R5, R5, R156 ;  /* 0x0000009c05057220 */ /* 0x000fc80000400000 */
[----:B------:R-:W-:Y:S01]  /*2130*/  FFMA R24, R24, R155, R5 ;  /* 0x0000009b18187223 */ /* 0x000fe20000000005 */
[----:B------:R-:W-:Y:S02]  /*2140*/  LEA.HI.X R5, R160, UR5, R153, 0x1, P0 ;  /* 0x00000005a0057c11 */ /* 0x000fe400080f0c99 */
[----:B------:R-:W-:Y:S02]  /*2150*/  ISETP.GT.AND P0, PT, R3, 0x1, PT ;  /* 0x000000010300780c */ /* 0x000fe40003f04270 */
[----:B------:R-:W-:Y:S02]  /*2160*/  F2FP.BF16.F32.PACK_AB R24, RZ, R24 ;  /* 0x00000018ff18723e */ /* 0x000fe400000010ff */
[----:B------:R-:W-:-:S03]  /*2170*/  ISETP.GT.AND P3, PT, R0, RZ, P0 ;  /* 0x000000ff0000720c */ /* 0x000fc60000764270 */
[----:B------:R0:W-:Y:S10]  /*2180*/  @P1 STG.E.U16 desc[UR36][R4.64], R24 ;  /* 0x0000001804001986 */ /* 0x0001f4000c101524 */
[----:B------:R-:W-:Y:S05]  /*2190*/  @!P3 BRA `(.L_x_37) ;  /* 0x000000000004b947 */ /* 0x000fea0003800000 */
[----:B------:R1:W5:Y:S02]  /*21a0*/  LDG.E.LTC128B.U16 R15, desc[UR36][R6.64+0x2] ;  /* 0x00000224060f7981 */ /* 0x000364000c1e1520 */
.L_x_37:
[----:B------:R-:W-:Y:S05]  /*21b0*/  BSYNC B1 ;  /* 0x0000000000017941 */ /* 0x000fea0003800000 */
.L_x_36:
[----:B-----5:R-:W-:Y:S01]  /*21c0*/  IMAD.U32 R153, R15, 0x10000, RZ ;  /* 0x000100000f997824 */ /* 0x020fe200078e00ff */
[----:B------:R-:W-:Y:S01]  /*21d0*/  ISETP.GT.AND P2, PT, R0, 0x8, P2 ;  /* 0x000000080000780c */ /* 0x000fe20001744270 */
[----:B------:R-:W-:Y:S01]  /*21e0*/  IMAD.WIDE.U32 R158, R169, R166, R158 ;  /* 0x000000a6a99e7225 */ /* 0x000fe200078e009e */
[----:B0-----:R-:W-:-:S03]  /*21f0*/  PRMT R24, R15, 0x7610, R24 ;  /* 0x000076100f187816 */ /* 0x001fc60000000018 */
[----:B------:R-:W-:Y:S01]  /*2200*/  FMUL R20, R153, R156 ;  /* 0x0000009c99147220 */ /* 0x000fe20000400000 */
[----:B------:R-:W-:Y:S01]  /*2210*/  IMAD.IADD R165, R165, 0x1, R159 ;  /* 0x00000001a5a57824 */ /* 0x000fe200078e029f */
[----:B------:R-:W-:Y:S02]  /*2220*/  IADD3 R162, P1, R162, R158, RZ ;  /* 0x0000009ea2a27210 */ /* 0x000fe40007f3e0ff */
[----:B------:R-:W-:-:S03]  /*2230*/  FFMA R25, R25, R155, R20 ;  /* 0x0000009b19197223 */ /* 0x000fc60000000014 */
[----:B------:R-:W-:Y:S02]  /*2240*/  IMAD.X R21, R165, 0x1, R21, P1 ;  /* 0x00000001a5157824 */ /* 0x000fe400008e0615 */
[----:B------:R-:W-:Y:S02]  /*2250*/  F2FP.BF16.F32.PACK_AB R25, RZ, R25 ;  /* 0x00000019ff19723e */ /* 0x000fe400000010ff */
[C---:B------:R-:W-:Y:S02]  /*2260*/  LEA R20, P1, R162.reuse, R12, 0x1 ;  /* 0x0000000ca2147211 */ /* 0x040fe400078208ff */
[----:B------:R-:W-:Y:S02]  /*2270*/  PRMT R153, R25, 0x7610, R153 ;  /* 0x0000761019997816 */ /* 0x000fe40000000099 */
[----:B------:R-:W-:-:S03]  /*2280*/  LEA.HI.X R21, R162, R13, R21, 0x1, P1 ;  /* 0x0000000da2157211 */ /* 0x000fc600008f0c15 */
[----:B------:R0:W-:Y:S04]  /*2290*/  @P3 STG.E.U16 desc[UR36][R4.64+0x2], R153 ;  /* 0x0000029904003986 */ /* 0x0001e8000c101524 */
[----:B------:R-:W2:Y:S01]  /*22a0*/  @P2 LDG.E.LTC128B.U16 R24, desc[UR36][R20.64] ;  /* 0x0000002414182981 */ /* 0x000ea2000c1e1520 */
[----:B------:R-:W-:Y:S01]  /*22b0*/  IADD3 R8, P1, R8, R158, RZ ;  /* 0x0000009e08087210 */ /* 0x000fe20007f3e0ff */
[----:B------:R-:W-:Y:S01]  /*22c0*/  BSSY B1, `(.L_x_38) ;  /* 0x0000011000017945 */ /* 0x000fe20003800000 */
[----:B------:R-:W-:Y:S02]  /*22d0*/  SHF.L.U64.HI R11, R10, 0x4, R11 ;  /* 0x000000040a0b7819 */ /* 0x000fe4000001020b */
[----:B------:R-:W-:Y:S01]  /*22e0*/  ISETP.GT.AND P0, PT, R0, 0x8, P0 ;  /* 0x000000080000780c */ /* 0x000fe20000704270 */
[----:B------:R-:W-:Y:S01]  /*22f0*/  IMAD.X R9, R9, 0x1, R165, P1 ;  /* 0x0000000109097824 */ /* 0x000fe200008e06a5 */
[----:B------:R-:W-:-:S05]  /*2300*/  LEA R10, P1, R10, R4, 0x4 ;  /* 0x000000040a0a7211 */ /* 0x000fca00078220ff */
[----:B------:R-:W-:Y:S02]  /*2310*/  IMAD.X R11, R11, 0x1, R5, P1 ;  /* 0x000000010b0b7824 */ /* 0x000fe400008e0605 */
[----:B--2---:R-:W-:-:S04]  /*2320*/  IMAD.U32 R15, R24, 0x10000, RZ ;  /* 0x00010000180f7824 */ /* 0x004fc800078e00ff */
[----:B------:R-:W-:Y:S01]  /*2330*/  FMUL R25, R15, R156 ;  /* 0x0000009c0f197220 */ /* 0x000fe20000400000 */
[----:B------:R-:W-:-:S04]  /*2340*/  IMAD.WIDE.U32 R14, R23, R14, R8 ;  /* 0x0000000e170e7225 */ /* 0x000fc800078e0008 */
[----:B------:R-:W-:Y:S01]  /*2350*/  FFMA R25, R26, R155, R25 ;  /* 0x0000009b1a197223 */ /* 0x000fe20000000019 */
[----:B------:R-:W-:Y:S01]  /*2360*/  IMAD.IADD R9, R161, 0x1, R15 ;  /* 0x00000001a1097824 */ /* 0x000fe200078e020f */
[----:B------:R-:W-:-:S03]  /*2370*/  LEA R8, P3, R14, R12, 0x1 ;  /* 0x0000000c0e087211 */ /* 0x000fc600078608ff */
[----:B------:R-:W-:Y:S02]  /*2380*/  F2FP.BF16.F32.PACK_AB R25, RZ, R25 ;  /* 0x00000019ff19723e */ /* 0x000fe400000010ff */
[----:B------:R-:W-:-:S03]  /*2390*/  LEA.HI.X R9, R14, R13, R9, 0x1, P3 ;  /* 0x0000000d0e097211 */ /* 0x000fc600018f0c09 */
[----:B------:R0:W-:Y:S01]  /*23a0*/  @P2 STG.E.U16 desc[UR36][R10.64], R25 ;  /* 0x000000190a002986 */ /* 0x0001e2000c101524 */
[----:B------:R-:W-:Y:S05]  /*23b0*/  @!P0 BRA `(.L_x_39) ;  /* 0x0000000000048947 */ /* 0x000fea0003800000 */
[----:B------:R2:W5:Y:S02]  /*23c0*/  LDG.E.LTC128B.U16 R24, desc[UR36][R8.64+0x2] ;  /* 0x0000022408187981 */ /* 0x000564000c1e1520 */
.L_x_39:
[----:B------:R-:W-:Y:S05]  /*23d0*/  BSYNC B1 ;  /* 0x0000000000017941 */ /* 0x000fea0003800000 */
.L_x_38:
[----:B-----5:R-:W-:Y:S01]  /*23e0*/  IMAD.U32 R13, R24, 0x10000, RZ ;  /* 0x00010000180d7824 */ /* 0x020fe200078e00ff */
[----:B------:R-:W-:Y:S01]  /*23f0*/  ISETP.GT.AND P1, PT, R3, 0x8, PT ;  /* 0x000000080300780c */ /* 0x000fe20003f24270 */
[----:B------:R-:W-:Y:S02]  /*2400*/  BSSY B1, `(.L_x_40) ;  /* 0x0000008000017945 */ /* 0x000fe40003800000 */
[----:B------:R-:W-:Y:S01]  /*2410*/  FMUL R12, R13, R156 ;  /* 0x0000009c0d0c7220 */ /* 0x000fe20000400000 */
[----:B------:R-:W-:-:S03]  /*2420*/  ISETP.GT.AND P2, PT, R0, RZ, P1 ;  /* 0x000000ff0000720c */ /* 0x000fc60000f44270 */
[----:B------:R-:W-:-:S05]  /*2430*/  FFMA R12, R27, R155, R12 ;  /* 0x0000009b1b0c7223 */ /* 0x000fca000000000c */
[----:B------:R-:W-:-:S05]  /*2440*/  F2FP.BF16.F32.PACK_AB R12, RZ, R12 ;  /* 0x0000000cff0c723e */ /* 0x000fca00000010ff */
[----:B------:R3:W-:Y:S01]  /*2450*/  @P0 STG.E.U16 desc[UR36][R10.64+0x2], R12 ;  /* 0x0000020c0a000986 */ /* 0x0007e2000c101524 */
[----:B------:R-:W-:Y:S05]  /*2460*/  @!P2 BRA `(.L_x_41) ;  /* 0x000000000004a947 */ /* 0x000fea0003800000 */
[----:B------:R4:W5:Y:S02]  /*2470*/  LDG.E.LTC128B.U16 R24, desc[UR36][R6.64+0x10] ;  /* 0x0000102406187981 */ /* 0x000964000c1e1520 */
.L_x_41:
[----:B------:R-:W-:Y:S05]  /*2480*/  BSYNC B1 ;  /* 0x0000000000017941 */ /* 0x000fea0003800000 */
.L_x_40:
        /* <DEDUP_REMOVED lines=10> */
.L_x_43:
[----:B------:R-:W-:Y:S05]  /*2530*/  BSYNC B1 ;  /* 0x0000000000017941 */ /* 0x000fea0003800000 */
.L_x_42:
[----:B0----5:R-:W-:Y:S01]  /*2540*/  IMAD.U32 R13, R24, 0x10000, RZ ;  /* 0x00010000180d7824 */ /* 0x021fe200078e00ff */
[----:B------:R-:W-:Y:S01]  /*2550*/  ISETP.GT.AND P1, PT, R0, 0x8, P1 ;  /* 0x000000080000780c */ /* 0x000fe20000f24270 */
[----:B------:R-:W-:Y:S02]  /*2560*/  BSSY B1, `(.L_x_44) ;  /* 0x0000007000017945 */ /* 0x000fe40003800000 */
[----:B---3--:R-:W-:-:S04]  /*2570*/  FMUL R12, R13, R156 ;  /* 0x0000009c0d0c7220 */ /* 0x008fc80000400000 */
[----:B------:R-:W-:-:S05]  /*2580*/  FFMA R12, R29, R155, R12 ;  /* 0x0000009b1d0c7223 */ /* 0x000fca000000000c */
[----:B------:R-:W-:-:S05]  /*2590*/  F2FP.BF16.F32.PACK_AB R12, RZ, R12 ;  /* 0x0000000cff0c723e */ /* 0x000fca00000010ff */
[----:B------:R0:W-:Y:S01]  /*25a0*/  @P3 STG.E.U16 desc[UR36][R4.64+0x12], R12 ;  /* 0x0000120c04003986 */ /* 0x0001e2000c101524 */
[----:B------:R-:W-:Y:S05]  /*25b0*/  @!P1 BRA `(.L_x_45) ;  /* 0x0000000000049947 */ /* 0x000fea0003800000 */
[----:B------:R3:W5:Y:S02]  /*25c0*/  LDG.E.LTC128B.U16 R24, desc[UR36][R8.64+0x10] ;  /* 0x0000102408187981 */ /* 0x000764000c1e1520 */
.L_x_45:
[----:B------:R-:W-:Y:S05]  /*25d0*/  BSYNC B1 ;  /* 0x0000000000017941 */ /* 0x000fea0003800000 */
.L_x_44:
[----:B-----5:R-:W-:Y:S01]  /*25e0*/  IMAD.U32 R13, R24, 0x10000, RZ ;  /* 0x00010000180d7824 */ /* 0x020fe200078e00ff */
[----:B------:R-:W-:Y:S01]  /*25f0*/  ISETP.GT.AND P0, PT, R0, 0x8, P0 ;  /* 0x000000080000780c */ /* 0x000fe20000704270 */
[----:B------:R-:W-:Y:S02]  /*2600*/  BSSY B1, `(.L_x_46) ;  /* 0x0000007000017945 */ /* 0x000fe40003800000 */
[----:B------:R-:W-:-:S04]  /*2610*/  FMUL R13, R13, R156 ;  /* 0x0000009c0d0d7220 */ /* 0x000fc80000400000 */
[----:B------:R-:W-:-:S05]  /*2620*/  FFMA R13, R30, R155, R13 ;  /* 0x0000009b1e0d7223 */ /* 0x000fca000000000d */
[----:B------:R-:W-:-:S05]  /*2630*/  F2FP.BF16.F32.PACK_AB R13, RZ, R13 ;  /* 0x0000000dff0d723e */ /* 0x000fca00000010ff */
[----:B------:R0:W-:Y:S01]  /*2640*/  @P1 STG.E.U16 desc[UR36][R10.64+0x10], R13 ;  /* 0x0000100d0a001986 */ /* 0x0001e2000c101524 */
[----:B------:R-:W-:Y:S05]  /*2650*/  @!P0 BRA `(.L_x_47) ;  /* 0x0000000000048947 */ /* 0x000fea0003800000 */
[----:B------:R0:W5:Y:S02]  /*2660*/  LDG.E.LTC128B.U16 R24, desc[UR36][R8.64+0x12] ;  /* 0x0000122408187981 */ /* 0x000164000c1e1520 */
.L_x_47:
[----:B------:R-:W-:Y:S05]  /*2670*/  BSYNC B1 ;  /* 0x0000000000017941 */ /* 0x000fea0003800000 */
.L_x_46:
[----:B0----5:R-:W-:Y:S01]  /*2680*/  IMAD.U32 R13, R24, 0x10000, RZ ;  /* 0x00010000180d7824 */ /* 0x021fe200078e00ff */
        /* <DEDUP_REMOVED lines=9> */
.L_x_49:
[----:B------:R-:W-:Y:S05]  /*2720*/  BSYNC B1 ;  /* 0x0000000000017941 */ /* 0x000fea0003800000 */
.L_x_48:
        /* <DEDUP_REMOVED lines=10> */
.L_x_51:
[----:B------:R-:W-:Y:S05]  /*27d0*/  BSYNC B1 ;  /* 0x0000000000017941 */ /* 0x000fea0003800000 */
.L_x_50:
[----:B0----5:R-:W-:Y:S01]  /*27e0*/  IMAD.U32 R13, R24, 0x10000, RZ ;  /* 0x00010000180d7824 */ /* 0x021fe200078e00ff */
        /* <DEDUP_REMOVED lines=8> */
.L_x_53:
[----:B------:R-:W-:Y:S05]  /*2870*/  BSYNC B1 ;  /* 0x0000000000017941 */ /* 0x000fea0003800000 */
.L_x_52:
        /* <DEDUP_REMOVED lines=9> */
.L_x_55:
[----:B------:R-:W-:Y:S05]  /*2910*/  BSYNC B1 ;  /* 0x0000000000017941 */ /* 0x000fea0003800000 */
.L_x_54:
        /* <DEDUP_REMOVED lines=10> */
.L_x_57:
[----:B------:R-:W-:Y:S05]  /*29c0*/  BSYNC B1 ;  /* 0x0000000000017941 */ /* 0x000fea0003800000 */
.L_x_56:
        /* <DEDUP_REMOVED lines=10> */
.L_x_59:
[----:B------:R-:W-:Y:S05]  /*2a70*/  BSYNC B1 ;  /* 0x0000000000017941 */ /* 0x000fea0003800000 */
.L_x_58:
        /* <DEDUP_REMOVED lines=9> */
.L_x_61:
[----:B------:R-:W-:Y:S05]  /*2b10*/  BSYNC B1 ;  /* 0x0000000000017941 */ /* 0x000fea0003800000 */
.L_x_60:
        /* <DEDUP_REMOVED lines=9> */
.L_x_63:
[----:B------:R-:W-:Y:S05]  /*2bb0*/  BSYNC B1 ;  /* 0x0000000000017941 */ /* 0x000fea0003800000 */
.L_x_62:
        /* <DEDUP_REMOVED lines=10> */
.L_x_65:
[----:B------:R-:W-:Y:S05]  /*2c60*/  BSYNC B1 ;  /* 0x0000000000017941 */ /* 0x000fea0003800000 */
.L_x_64:
        /* <DEDUP_REMOVED lines=10> */
.L_x_67:
[----:B------:R-:W-:Y:S05]  /*2d10*/  BSYNC B1 ;  /* 0x0000000000017941 */ /* 0x000fea0003800000 */
.L_x_66:
        /* <DEDUP_REMOVED lines=9> */
.L_x_69:
[----:B------:R-:W-:Y:S05]  /*2db0*/  BSYNC B1 ;  /* 0x0000000000017941 */ /* 0x000fea0003800000 */
.L_x_68:
        /* <DEDUP_REMOVED lines=9> */
.L_x_71:
[----:B------:R-:W-:Y:S05]  /*2e50*/  BSYNC B1 ;  /* 0x0000000000017941 */ /* 0x000fea0003800000 */
.L_x_70:
        /* <DEDUP_REMOVED lines=10> */
.L_x_73:
[----:B------:R-:W-:Y:S05]  /*2f00*/  BSYNC B1 ;  /* 0x0000000000017941 */ /* 0x000fea0003800000 */
.L_x_72:
        /* <DEDUP_REMOVED lines=10> */
.L_x_75:
[----:B------:R-:W-:Y:S05]  /*2fb0*/  BSYNC B1 ;  /* 0x0000000000017941 */ /* 0x000fea0003800000 */
.L_x_74:
        /* <DEDUP_REMOVED lines=9> */
.L_x_77:
[----:B------:R-:W-:Y:S05]  /*3050*/  BSYNC B1 ;  /* 0x0000000000017941 */ /* 0x000fea0003800000 */
.L_x_76:
        /* <DEDUP_REMOVED lines=9> */
.L_x_79:
[----:B------:R-:W-:Y:S05]  /*30f0*/  BSYNC B1 ;  /* 0x0000000000017941 */ /* 0x000fea0003800000 */
.L_x_78:
        /* <DEDUP_REMOVED lines=10> */
.L_x_81:
[----:B------:R-:W-:Y:S05]  /*31a0*/  BSYNC B1 ;  /* 0x0000000000017941 */ /* 0x000fea0003800000 */
.L_x_80:
        /* <DEDUP_REMOVED lines=10> */
.L_x_83:
[----:B------:R-:W-:Y:S05]  /*3250*/  BSYNC B1 ;  /* 0x0000000000017941 */ /* 0x000fea0003800000 */
.L_x_82:
        /* <DEDUP_REMOVED lines=9> */
.L_x_85:
[----:B------:R-:W-:Y:S05]  /*32f0*/  BSYNC B1 ;  /* 0x0000000000017941 */ /* 0x000fea0003800000 */
.L_x_84:
        /* <DEDUP_REMOVED lines=9> */
.L_x_87:
[----:B------:R-:W-:Y:S05]  /*3390*/  BSYNC B1 ;  /* 0x0000000000017941 */ /* 0x000fea0003800000 */
.L_x_86:
        /* <DEDUP_REMOVED lines=10> */
.L_x_89:
[----:B------:R-:W-:Y:S05]  /*3440*/  BSYNC B1 ;  /* 0x0000000000017941 */ /* 0x000fea0003800000 */
.L_x_88:
        /* <DEDUP_REMOVED lines=10> */
.L_x_91:
[----:B------:R-:W-:Y:S05]  /*34f0*/  BSYNC B1 ;  /* 0x0000000000017941 */ /* 0x000fea0003800000 */
.L_x_90:
        /* <DEDUP_REMOVED lines=9> */
.L_x_93:
[----:B------:R-:W-:Y:S05]  /*3590*/  BSYNC B1 ;  /* 0x0000000000017941 */ /* 0x000fea0003800000 */
.L_x_92:
        /* <DEDUP_REMOVED lines=9> */
.L_x_95:
[----:B------:R-:W-:Y:S05]  /*3630*/  BSYNC B1 ;  /* 0x0000000000017941 */ /* 0x000fea0003800000 */
.L_x_94:
        /* <DEDUP_REMOVED lines=10> */
.L_x_97:
[----:B------:R-:W-:Y:S05]  /*36e0*/  BSYNC B1 ;  /* 0x0000000000017941 */ /* 0x000fea0003800000 */
.L_x_96:
        /* <DEDUP_REMOVED lines=10> */
.L_x_99:
[----:B------:R-:W-:Y:S05]  /*3790*/  BSYNC B1 ;  /* 0x0000000000017941 */ /* 0x000fea0003800000 */
.L_x_98:
        /* <DEDUP_REMOVED lines=9> */
.L_x_101:
[----:B------:R-:W-:Y:S05]  /*3830*/  BSYNC B1 ;  /* 0x0000000000017941 */ /* 0x000fea0003800000 */
.L_x_100:
        /* <DEDUP_REMOVED lines=9> */
.L_x_103:
[----:B------:R-:W-:Y:S05]  /*38d0*/  BSYNC B1 ;  /* 0x0000000000017941 */ /* 0x000fea0003800000 */
.L_x_102:
        /* <DEDUP_REMOVED lines=10> */
.L_x_105:
[----:B------:R-:W-:Y:S05]  /*3980*/  BSYNC B1 ;  /* 0x0000000000017941 */ /* 0x000fea0003800000 */
.L_x_104:
        /* <DEDUP_REMOVED lines=10> */
.L_x_107:
[----:B------:R-:W-:Y:S05]  /*3a30*/  BSYNC B1 ;  /* 0x0000000000017941 */ /* 0x000fea0003800000 */
.L_x_106:
        /* <DEDUP_REMOVED lines=9> */
.L_x_109:
[----:B------:R-:W-:Y:S05]  /*3ad0*/  BSYNC B1 ;  /* 0x0000000000017941 */ /* 0x000fea0003800000 */
.L_x_108:
        /* <DEDUP_REMOVED lines=9> */
.L_x_111:
[----:B------:R-:W-:Y:S05]  /*3b70*/  BSYNC B1 ;  /* 0x0000000000017941 */ /* 0x000fea0003800000 */
.L_x_110:
        /* <DEDUP_REMOVED lines=10> */
.L_x_113:
[----:B------:R-:W-:Y:S05]  /*3c20*/  BSYNC B1 ;  /* 0x0000000000017941 */ /* 0x000fea0003800000 */
.L_x_112:
        /* <DEDUP_REMOVED lines=10> */
.L_x_115:
[----:B------:R-:W-:Y:S05]  /*3cd0*/  BSYNC B1 ;  /* 0x0000000000017941 */ /* 0x000fea0003800000 */
.L_x_114:
        /* <DEDUP_REMOVED lines=9> */
.L_x_117:
[----:B------:R-:W-:Y:S05]  /*3d70*/  BSYNC B1 ;  /* 0x0000000000017941 */ /* 0x000fea0003800000 */
.L_x_116:
        /* <DEDUP_REMOVED lines=9> */
.L_x_119:
[----:B------:R-:W-:Y:S05]  /*3e10*/  BSYNC B1 ;  /* 0x0000000000017941 */ /* 0x000fea0003800000 */
.L_x_118:
        /* <DEDUP_REMOVED lines=10> */
.L_x_121:
[----:B------:R-:W-:Y:S05]  /*3ec0*/  BSYNC B1 ;  /* 0x0000000000017941 */ /* 0x000fea0003800000 */
.L_x_120:
        /* <DEDUP_REMOVED lines=10> */
.L_x_123:
[----:B------:R-:W-:Y:S05]  /*3f70*/  BSYNC B1 ;  /* 0x0000000000017941 */ /* 0x000fea0003800000 */
.L_x_122:
        /* <DEDUP_REMOVED lines=9> */
.L_x_125:
[----:B------:R-:W-:Y:S05]  /*4010*/  BSYNC B1 ;  /* 0x0000000000017941 */ /* 0x000fea0003800000 */
.L_x_124:
        /* <DEDUP_REMOVED lines=9> */
.L_x_127:
[----:B------:R-:W-:Y:S05]  /*40b0*/  BSYNC B1 ;  /* 0x0000000000017941 */ /* 0x000fea0003800000 */
.L_x_126:
        /* <DEDUP_REMOVED lines=10> */
.L_x_129:
[----:B------:R-:W-:Y:S05]  /*4160*/  BSYNC B1 ;  /* 0x0000000000017941 */ /* 0x000fea0003800000 */
.L_x_128:
        /* <DEDUP_REMOVED lines=10> */
.L_x_131:
[----:B------:R-:W-:Y:S05]  /*4210*/  BSYNC B1 ;  /* 0x0000000000017941 */ /* 0x000fea0003800000 */
.L_x_130:
        /* <DEDUP_REMOVED lines=9> */
.L_x_133:
[----:B------:R-:W-:Y:S05]  /*42b0*/  BSYNC B1 ;  /* 0x0000000000017941 */ /* 0x000fea0003800000 */
.L_x_132:
        /* <DEDUP_REMOVED lines=9> */
.L_x_135:
[----:B------:R-:W-:Y:S05]  /*4350*/  BSYNC B1 ;  /* 0x0000000000017941 */ /* 0x000fea0003800000 */
.L_x_134:
        /* <DEDUP_REMOVED lines=10> */
.L_x_137:
[----:B------:R-:W-:Y:S05]  /*4400*/  BSYNC B1 ;  /* 0x0000000000017941 */ /* 0x000fea0003800000 */
.L_x_136:
        /* <DEDUP_REMOVED lines=10> */
.L_x_139:
[----:B------:R-:W-:Y:S05]  /*44b0*/  BSYNC B1 ;  /* 0x0000000000017941 */ /* 0x000fea0003800000 */
.L_x_138:
        /* <DEDUP_REMOVED lines=9> */
.L_x_141:
[----:B------:R-:W-:Y:S05]  /*4550*/  BSYNC B1 ;  /* 0x0000000000017941 */ /* 0x000fea0003800000 */
.L_x_140:
        /* <DEDUP_REMOVED lines=9> */
.L_x_143:
[----:B------:R-:W-:Y:S05]  /*45f0*/  BSYNC B1 ;  /* 0x0000000000017941 */ /* 0x000fea0003800000 */
.L_x_142:
        /* <DEDUP_REMOVED lines=10> */
.L_x_145:
[----:B------:R-:W-:Y:S05]  /*46a0*/  BSYNC B1 ;  /* 0x0000000000017941 */ /* 0x000fea0003800000 */
.L_x_144:
        /* <DEDUP_REMOVED lines=10> */
.L_x_147:
[----:B------:R-:W-:Y:S05]  /*4750*/  BSYNC B1 ;  /* 0x0000000000017941 */ /* 0x000fea0003800000 */
.L_x_146:
        /* <DEDUP_REMOVED lines=9> */
.L_x_149:
[----:B------:R-:W-:Y:S05]  /*47f0*/  BSYNC B1 ;  /* 0x0000000000017941 */ /* 0x000fea0003800000 */
.L_x_148:
        /* <DEDUP_REMOVED lines=9> */
.L_x_151:
[----:B------:R-:W-:Y:S05]  /*4890*/  BSYNC B1 ;  /* 0x0000000000017941 */ /* 0x000fea0003800000 */
.L_x_150:
        /* <DEDUP_REMOVED lines=10> */
.L_x_153:
[----:B------:R-:W-:Y:S05]  /*4940*/  BSYNC B1 ;  /* 0x0000000000017941 */ /* 0x000fea0003800000 */
.L_x_152:
        /* <DEDUP_REMOVED lines=10> */
.L_x_155:
[----:B------:R-:W-:Y:S05]  /*49f0*/  BSYNC B1 ;  /* 0x0000000000017941 */ /* 0x000fea0003800000 */
.L_x_154:
        /* <DEDUP_REMOVED lines=9> */
.L_x_157:
[----:B------:R-:W-:Y:S05]  /*4a90*/  BSYNC B1 ;  /* 0x0000000000017941 */ /* 0x000fea0003800000 */
.L_x_156:
        /* <DEDUP_REMOVED lines=9> */
.L_x_159:
[----:B------:R-:W-:Y:S05]  /*4b30*/  BSYNC B1 ;  /* 0x0000000000017941 */ /* 0x000fea0003800000 */
.L_x_158:
        /* <DEDUP_REMOVED lines=10> */
.L_x_161:
[----:B------:R-:W-:Y:S05]  /*4be0*/  BSYNC B1 ;  /* 0x0000000000017941 */ /* 0x000fea0003800000 */
.L_x_160:
        /* <DEDUP_REMOVED lines=10> */
.L_x_163:
[----:B------:R-:W-:Y:S05]  /*4c90*/  BSYNC B1 ;  /* 0x0000000000017941 */ /* 0x000fea0003800000 */
.L_x_162:
        /* <DEDUP_REMOVED lines=9> */
.L_x_165:
[----:B------:R-:W-:Y:S05]  /*4d30*/  BSYNC B1 ;  /* 0x0000000000017941 */ /* 0x000fea0003800000 */
.L_x_164:
        /* <DEDUP_REMOVED lines=9> */
.L_x_167:
[----:B------:R-:W-:Y:S05]  /*4dd0*/  BSYNC B1 ;  /* 0x0000000000017941 */ /* 0x000fea0003800000 */
.L_x_166:
        /* <DEDUP_REMOVED lines=10> */
.L_x_169:
[----:B------:R-:W-:Y:S05]  /*4e80*/  BSYNC B1 ;  /* 0x0000000000017941 */ /* 0x000fea0003800000 */
.L_x_168:
        /* <DEDUP_REMOVED lines=10> */
.L_x_171:
[----:B------:R-:W-:Y:S05]  /*4f30*/  BSYNC B1 ;  /* 0x0000000000017941 */ /* 0x000fea0003800000 */
.L_x_170:
        /* <DEDUP_REMOVED lines=9> */
.L_x_173:
[----:B------:R-:W-:Y:S05]  /*4fd0*/  BSYNC B1 ;  /* 0x0000000000017941 */ /* 0x000fea0003800000 */
.L_x_172:
        /* <DEDUP_REMOVED lines=9> */
.L_x_175:
[----:B------:R-:W-:Y:S05]  /*5070*/  BSYNC B1 ;  /* 0x0000000000017941 */ /* 0x000fea0003800000 */
.L_x_174:
        /* <DEDUP_REMOVED lines=10> */
.L_x_177:
[----:B------:R-:W-:Y:S05]  /*5120*/  BSYNC B1 ;  /* 0x0000000000017941 */ /* 0x000fea0003800000 */
.L_x_176:
        /* <DEDUP_REMOVED lines=10> */
.L_x_179:
[----:B------:R-:W-:Y:S05]  /*51d0*/  BSYNC B1 ;  /* 0x0000000000017941 */ /* 0x000fea0003800000 */
.L_x_178:
        /* <DEDUP_REMOVED lines=9> */
.L_x_181:
[----:B------:R-:W-:Y:S05]  /*5270*/  BSYNC B1 ;  /* 0x0000000000017941 */ /* 0x000fea0003800000 */
.L_x_180:
        /* <DEDUP_REMOVED lines=9> */
.L_x_183:
[----:B------:R-:W-:Y:S05]  /*5310*/  BSYNC B1 ;  /* 0x0000000000017941 */ /* 0x000fea0003800000 */
.L_x_182:
        /* <DEDUP_REMOVED lines=10> */
.L_x_185:
[----:B------:R-:W-:Y:S05]  /*53c0*/  BSYNC B1 ;  /* 0x0000000000017941 */ /* 0x000fea0003800000 */
.L_x_184:
        /* <DEDUP_REMOVED lines=10> */
.L_x_187:
[----:B------:R-:W-:Y:S05]  /*5470*/  BSYNC B1 ;  /* 0x0000000000017941 */ /* 0x000fea0003800000 */
.L_x_186:
        /* <DEDUP_REMOVED lines=9> */
.L_x_189:
[----:B------:R-:W-:Y:S05]  /*5510*/  BSYNC B1 ;  /* 0x0000000000017941 */ /* 0x000fea0003800000 */
.L_x_188:
        /* <DEDUP_REMOVED lines=9> */
.L_x_191:
[----:B------:R-:W-:Y:S05]  /*55b0*/  BSYNC B1 ;  /* 0x0000000000017941 */ /* 0x000fea0003800000 */
.L_x_190:
        /* <DEDUP_REMOVED lines=10> */
.L_x_193:
[----:B------:R-:W-:Y:S05]  /*5660*/  BSYNC B1 ;  /* 0x0000000000017941 */ /* 0x000fea0003800000 */
.L_x_192:
        /* <DEDUP_REMOVED lines=10> */
.L_x_195:
[----:B------:R-:W-:Y:S05]  /*5710*/  BSYNC B1 ;  /* 0x0000000000017941 */ /* 0x000fea0003800000 */
.L_x_194:
        /* <DEDUP_REMOVED lines=9> */
.L_x_197:
[----:B------:R-:W-:Y:S05]  /*57b0*/  BSYNC B1 ;  /* 0x0000000000017941 */ /* 0x000fea0003800000 */
.L_x_196:
        /* <DEDUP_REMOVED lines=9> */
.L_x_199:
[----:B------:R-:W-:Y:S05]  /*5850*/  BSYNC B1 ;  /* 0x0000000000017941 */ /* 0x000fea0003800000 */
.L_x_198:
        /* <DEDUP_REMOVED lines=10> */
.L_x_201:
[----:B------:R-:W-:Y:S05]  /*5900*/  BSYNC B1 ;  /* 0x0000000000017941 */ /* 0x000fea0003800000 */
.L_x_200:
        /* <DEDUP_REMOVED lines=10> */
.L_x_203:
[----:B------:R-:W-:Y:S05]  /*59b0*/  BSYNC B1 ;  /* 0x0000000000017941 */ /* 0x000fea0003800000 */
.L_x_202:
        /* <DEDUP_REMOVED lines=9> */
.L_x_205:
[----:B------:R-:W-:Y:S05]  /*5a50*/  BSYNC B1 ;  /* 0x0000000000017941 */ /* 0x000fea0003800000 */
.L_x_204:
        /* <DEDUP_REMOVED lines=9> */
.L_x_207:
[----:B------:R-:W-:Y:S05]  /*5af0*/  BSYNC B1 ;  /* 0x0000000000017941 */ /* 0x000fea0003800000 */
.L_x_206:
        /* <DEDUP_REMOVED lines=10> */
.L_x_209:
[----:B------:R-:W-:Y:S05]  /*5ba0*/  BSYNC B1 ;  /* 0x0000000000017941 */ /* 0x000fea0003800000 */
.L_x_208:
        /* <DEDUP_REMOVED lines=10> */
.L_x_211:
[----:B------:R-:W-:Y:S05]  /*5c50*/  BSYNC B1 ;  /* 0x0000000000017941 */ /* 0x000fea0003800000 */
.L_x_210:
        /* <DEDUP_REMOVED lines=9> */
.L_x_213:
[----:B------:R-:W-:Y:S05]  /*5cf0*/  BSYNC B1 ;  /* 0x0000000000017941 */ /* 0x000fea0003800000 */
.L_x_212:
        /* <DEDUP_REMOVED lines=9> */
.L_x_215:
[----:B------:R-:W-:Y:S05]  /*5d90*/  BSYNC B1 ;  /* 0x0000000000017941 */ /* 0x000fea0003800000 */
.L_x_214:
        /* <DEDUP_REMOVED lines=10> */
.L_x_217:
[----:B------:R-:W-:Y:S05]  /*5e40*/  BSYNC B1 ;  /* 0x0000000000017941 */ /* 0x000fea0003800000 */
.L_x_216:
        /* <DEDUP_REMOVED lines=10> */
.L_x_219:
[----:B------:R-:W-:Y:S05]  /*5ef0*/  BSYNC B1 ;  /* 0x0000000000017941 */ /* 0x000fea0003800000 */
.L_x_218:
        /* <DEDUP_REMOVED lines=9> */
.L_x_221:
[----:B------:R-:W-:Y:S05]  /*5f90*/  BSYNC B1 ;  /* 0x0000000000017941 */ /* 0x000fea0003800000 */
.L_x_220:
        /* <DEDUP_REMOVED lines=9> */
.L_x_223:
[----:B------:R-:W-:Y:S05]  /*6030*/  BSYNC B1 ;  /* 0x0000000000017941 */ /* 0x000fea0003800000 */
.L_x_222:
        /* <DEDUP_REMOVED lines=10> */
.L_x_225:
[----:B------:R-:W-:Y:S05]  /*60e0*/  BSYNC B1 ;  /* 0x0000000000017941 */ /* 0x000fea0003800000 */
.L_x_224:
        /* <DEDUP_REMOVED lines=10> */
.L_x_227:
[----:B------:R-:W-:Y:S05]  /*6190*/  BSYNC B1 ;  /* 0x0000000000017941 */ /* 0x000fea0003800000 */
.L_x_226:
        /* <DEDUP_REMOVED lines=9> */
.L_x_229:
[----:B------:R-:W-:Y:S05]  /*6230*/  BSYNC B1 ;  /* 0x0000000000017941 */ /* 0x000fea0003800000 */
.L_x_228:
        /* <DEDUP_REMOVED lines=9> */
.L_x_231:
[----:B------:R-:W-:Y:S05]  /*62d0*/  BSYNC B1 ;  /* 0x0000000000017941 */ /* 0x000fea0003800000 */
.L_x_230:
        /* <DEDUP_REMOVED lines=10> */
.L_x_233:
[----:B------:R-:W-:Y:S05]  /*6380*/  BSYNC B1 ;  /* 0x0000000000017941 */ /* 0x000fea0003800000 */
.L_x_232:
        /* <DEDUP_REMOVED lines=10> */
.L_x_235:
[----:B------:R-:W-:Y:S05]  /*6430*/  BSYNC B1 ;  /* 0x0000000000017941 */ /* 0x000fea0003800000 */
.L_x_234:
        /* <DEDUP_REMOVED lines=9> */
.L_x_237:
[----:B------:R-:W-:Y:S05]  /*64d0*/  BSYNC B1 ;  /* 0x0000000000017941 */ /* 0x000fea0003800000 */
.L_x_236:
        /* <DEDUP_REMOVED lines=9> */
.L_x_239:
[----:B------:R-:W-:Y:S05]  /*6570*/  BSYNC B1 ;  /* 0x0000000000017941 */ /* 0x000fea0003800000 */
.L_x_238:
        /* <DEDUP_REMOVED lines=10> */
.L_x_241:
[----:B------:R-:W-:Y:S05]  /*6620*/  BSYNC B1 ;  /* 0x0000000000017941 */ /* 0x000fea0003800000 */
.L_x_240:
        /* <DEDUP_REMOVED lines=10> */
.L_x_243:
[----:B------:R-:W-:Y:S05]  /*66d0*/  BSYNC B1 ;  /* 0x0000000000017941 */ /* 0x000fea0003800000 */
.L_x_242:
        /* <DEDUP_REMOVED lines=9> */
.L_x_245:
[----:B------:R-:W-:Y:S05]  /*6770*/  BSYNC B1 ;  /* 0x0000000000017941 */ /* 0x000fea0003800000 */
.L_x_244:
        /* <DEDUP_REMOVED lines=9> */
.L_x_247:
[----:B------:R-:W-:Y:S05]  /*6810*/  BSYNC B1 ;  /* 0x0000000000017941 */ /* 0x000fea0003800000 */
.L_x_246:
        /* <DEDUP_REMOVED lines=10> */
.L_x_249:
[----:B------:R-:W-:Y:S05]  /*68c0*/  BSYNC B1 ;  /* 0x0000000000017941 */ /* 0x000fea0003800000 */
.L_x_248:
        /* <DEDUP_REMOVED lines=10> */
.L_x_251:
[----:B------:R-:W-:Y:S05]  /*6970*/  BSYNC B1 ;  /* 0x0000000000017941 */ /* 0x000fea0003800000 */
.L_x_250:
        /* <DEDUP_REMOVED lines=9> */
.L_x_253:
[----:B------:R-:W-:Y:S05]  /*6a10*/  BSYNC B1 ;  /* 0x0000000000017941 */ /* 0x000fea0003800000 */
.L_x_252:
        /* <DEDUP_REMOVED lines=9> */
.L_x_255:
[----:B------:R-:W-:Y:S05]  /*6ab0*/  BSYNC B1 ;  /* 0x0000000000017941 */ /* 0x000fea0003800000 */
.L_x_254:
        /* <DEDUP_REMOVED lines=10> */
.L_x_257:
[----:B------:R-:W-:Y:S05]  /*6b60*/  BSYNC B1 ;  /* 0x0000000000017941 */ /* 0x000fea0003800000 */
.L_x_256:
        /* <DEDUP_REMOVED lines=10> */
.L_x_259:
[----:B------:R-:W-:Y:S05]  /*6c10*/  BSYNC B1 ;  /* 0x0000000000017941 */ /* 0x000fea0003800000 */
.L_x_258:
        /* <DEDUP_REMOVED lines=9> */
.L_x_261:
[----:B------:R-:W-:Y:S05]  /*6cb0*/  BSYNC B1 ;  /* 0x0000000000017941 */ /* 0x000fea0003800000 */
.L_x_260:
        /* <DEDUP_REMOVED lines=9> */
.L_x_263:
[----:B------:R-:W-:Y:S05]  /*6d50*/  BSYNC B1 ;  /* 0x0000000000017941 */ /* 0x000fea0003800000 */
.L_x_262:
        /* <DEDUP_REMOVED lines=10> */
.L_x_265:
[----:B------:R-:W-:Y:S05]  /*6e00*/  BSYNC B1 ;  /* 0x0000000000017941 */ /* 0x000fea0003800000 */
.L_x_264:
        /* <DEDUP_REMOVED lines=10> */
.L_x_267:
[----:B------:R-:W-:Y:S05]  /*6eb0*/  BSYNC B1 ;  /* 0x0000000000017941 */ /* 0x000fea0003800000 */
.L_x_266:
        /* <DEDUP_REMOVED lines=9> */
.L_x_269:
[----:B------:R-:W-:Y:S05]  /*6f50*/  BSYNC B1 ;  /* 0x0000000000017941 */ /* 0x000fea0003800000 */
.L_x_268:
        /* <DEDUP_REMOVED lines=9> */
.L_x_271:
[----:B------:R-:W-:Y:S05]  /*6ff0*/  BSYNC B1 ;  /* 0x0000000000017941 */ /* 0x000fea0003800000 */
.L_x_270:
        /* <DEDUP_REMOVED lines=10> */
.L_x_273:
[----:B------:R-:W-:Y:S05]  /*70a0*/  BSYNC B1 ;  /* 0x0000000000017941 */ /* 0x000fea0003800000 */
.L_x_272:
        /* <DEDUP_REMOVED lines=10> */
.L_x_275:
[----:B------:R-:W-:Y:S05]  /*7150*/  BSYNC B1 ;  /* 0x0000000000017941 */ /* 0x000fea0003800000 */
.L_x_274:
        /* <DEDUP_REMOVED lines=9> */
.L_x_277:
[----:B------:R-:W-:Y:S05]  /*71f0*/  BSYNC B1 ;  /* 0x0000000000017941 */ /* 0x000fea0003800000 */
.L_x_276:
        /* <DEDUP_REMOVED lines=9> */
.L_x_279:
[----:B------:R-:W-:Y:S05]  /*7290*/  BSYNC B1 ;  /* 0x0000000000017941 */ /* 0x000fea0003800000 */
.L_x_278:
        /* <DEDUP_REMOVED lines=10> */
.L_x_281:
[----:B------:R-:W-:Y:S05]  /*7340*/  BSYNC B1 ;  /* 0x0000000000017941 */ /* 0x000fea0003800000 */
.L_x_280:
        /* <DEDUP_REMOVED lines=10> */
.L_x_283:
[----:B------:R-:W-:Y:S05]  /*73f0*/  BSYNC B1 ;  /* 0x0000000000017941 */ /* 0x000fea0003800000 */
.L_x_282:
[----:B-----5:R-:W-:Y:S01]  /*7400*/  IMAD.U32 R3, R24, 0x10000, RZ ;  /* 0x0001000018037824 */ /* 0x020fe200078e00ff */
[----:B------:R-:W-:Y:S01]  /*7410*/  ISETP.GT.AND P1, PT, R0, 0x8, P1 ;  /* 0x000000080000780c */ /* 0x000fe20000f24270 */
[----:B------:R-:W-:Y:S02]  /*7420*/  BSSY B1, `(.L_x_284) ;  /* 0x0000007000017945 */ /* 0x000fe40003800000 */
[----:B01--4-:R-:W-:-:S04]  /*7430*/  FMUL R6, R3, R156 ;  /* 0x0000009c03067220 */ /* 0x013fc80000400000 */
[----:B------:R-:W-:-:S05]  /*7440*/  FFMA R6, R149, R155, R6 ;  /* 0x0000009b95067223 */ /* 0x000fca0000000006 */
[----:B------:R-:W-:-:S05]  /*7450*/  F2FP.BF16.F32.PACK_AB R6, RZ, R6 ;  /* 0x00000006ff06723e */ /* 0x000fca00000010ff */
[----:B------:R0:W-:Y:S01]  /*7460*/  @P3 STG.E.U16 desc[UR36][R4.64+0x1f2], R6 ;  /* 0x0001f20604003986 */ /* 0x0001e2000c101524 */
[----:B------:R-:W-:Y:S05]  /*7470*/  @!P1 BRA `(.L_x_285) ;  /* 0x0000000000049947 */ /* 0x000fea0003800000 */
[----:B------:R1:W5:Y:S02]  /*7480*/  LDG.E.LTC128B.U16 R24, desc[UR36][R8.64+0x1f0] ;  /* 0x0001f02408187981 */ /* 0x000364000c1e1520 */
.L_x_285:
[----:B------:R-:W-:Y:S05]  /*7490*/  BSYNC B1 ;  /* 0x0000000000017941 */ /* 0x000fea0003800000 */
.L_x_284:
[----:B-----5:R-:W-:Y:S01]  /*74a0*/  IMAD.U32 R3, R24, 0x10000, RZ ;  /* 0x0001000018037824 */ /* 0x020fe200078e00ff */
[----:B------:R-:W-:Y:S01]  /*74b0*/  ISETP.GT.AND P0, PT, R0, 0x8, P0 ;  /* 0x000000080000780c */ /* 0x000fe20000704270 */
[----:B0-----:R-:W-:Y:S01]  /*74c0*/  @P1 IMAD.MOV.U32 R4, RZ, RZ, R10 ;  /* 0x000000ffff041224 */ /* 0x001fe200078e000a */
[----:B------:R-:W-:Y:S01]  /*74d0*/  BSSY B1, `(.L_x_286) ;  /* 0x0000008000017945 */ /* 0x000fe20003800000 */
[----:B------:R-:W-:Y:S01]  /*74e0*/  FMUL R3, R3, R156 ;  /* 0x0000009c03037220 */ /* 0x000fe20000400000 */
[----:B------:R-:W-:-:S03]  /*74f0*/  @P1 IMAD.MOV.U32 R5, RZ, RZ, R11 ;  /* 0x000000ffff051224 */ /* 0x000fc600078e000b */
[----:B------:R-:W-:-:S05]  /*7500*/  FFMA R3, R150, R155, R3 ;  /* 0x0000009b96037223 */ /* 0x000fca0000000003 */
[----:B------:R-:W-:-:S05]  /*7510*/  F2FP.BF16.F32.PACK_AB R3, RZ, R3 ;  /* 0x00000003ff03723e */ /* 0x000fca00000010ff */
[----:B------:R0:W-:Y:S01]  /*7520*/  @P1 STG.E.U16 desc[UR36][R4.64+0x1f0], R3 ;  /* 0x0001f00304001986 */ /* 0x0001e2000c101524 */
[----:B------:R-:W-:Y:S05]  /*7530*/  @!P0 BRA `(.L_x_287) ;  /* 0x0000000000048947 */ /* 0x000fea0003800000 */
[----:B------:R4:W5:Y:S02]  /*7540*/  LDG.E.LTC128B.U16 R24, desc[UR36][R8.64+0x1f2] ;  /* 0x0001f22408187981 */ /* 0x000964000c1e1520 */
.L_x_287:
[----:B------:R-:W-:Y:S05]  /*7550*/  BSYNC B1 ;  /* 0x0000000000017941 */ /* 0x000fea0003800000 */
.L_x_286:
[----:B------:R-:W-:Y:S05]  /*7560*/  @!P0 BRA `(.L_x_288) ;  /* 0x0000002400308947 */ /* 0x000fea0003800000 */
[----:B0----5:R-:W-:-:S04]  /*7570*/  IMAD.U32 R3, R24, 0x10000, RZ ;  /* 0x0001000018037824 */ /* 0x021fc800078e00ff */
[----:B------:R-:W-:-:S04]  /*7580*/  FMUL R0, R3, R156 ;  /* 0x0000009c03007220 */ /* 0x000fc80000400000 */
[----:B------:R-:W-:-:S05]  /*7590*/  FFMA R0, R151, R155, R0 ;  /* 0x0000009b97007223 */ /* 0x000fca0000000000 */
[----:B------:R-:W-:-:S05]  /*75a0*/  F2FP.BF16.F32.PACK_AB R0, RZ, R0 ;  /* 0x00000000ff00723e */ /* 0x000fca00000010ff */
[----:B------:R0:W-:Y:S01]  /*75b0*/  STG.E.U16 desc[UR36][R10.64+0x1f2], R0 ;  /* 0x0001f2000a007986 */ /* 0x0001e2000c101524 */
[----:B------:R-:W-:Y:S05]  /*75c0*/  BRA `(.L_x_288) ;  /* 0x0000002400187947 */ /* 0x000fea0003800000 */
.L_x_35:
[----:B------:R-:W-:Y:S01]  /*75d0*/  ISETP.GT.AND P0, PT, R3, 0x1, PT ;  /* 0x000000010300780c */ /* 0x000fe20003f04270 */
[----:B------:R-:W-:Y:S01]  /*75e0*/  ULDC.64 UR4, c[0x0][0x5c0] ;  /* 0x0001700000047ab9 */ /* 0x000fe20000000a00 */
[-C--:B------:R-:W-:Y:S01]  /*75f0*/  FMUL R24, R24, R155.reuse ;  /* 0x0000009b18187220 */ /* 0x080fe20000400000 */
[-C--:B------:R-:W-:Y:S01]  /*7600*/  FMUL R25, R25, R155.reuse ;  /* 0x0000009b19197220 */ /* 0x080fe20000400000 */
[----:B------:R-:W-:Y:S01]  /*7610*/  ISETP.GT.AND P3, PT, R0, RZ, P0 ;  /* 0x000000ff0000720c */ /* 0x000fe20000764270 */
[-C--:B------:R-:W-:Y:S01]  /*7620*/  FMUL R26, R26, R155.reuse ;  /* 0x0000009b1a1a7220 */ /* 0x080fe20000400000 */
[----:B------:R-:W-:Y:S01]  /*7630*/  LEA R4, P4, R160, UR4, 0x1 ;  /* 0x00000004a0047c11 */ /* 0x000fe2000f8808ff */
[-C--:B------:R-:W-:Y:S01]  /*7640*/  FMUL R27, R27, R155.reuse ;  /* 0x0000009b1b1b7220 */ /* 0x080fe20000400000 */
[----:B------:R-:W-:Y:S01]  /*7650*/  F2FP.BF16.F32.PACK_AB R24, RZ, R24 ;  /* 0x00000018ff18723e */ /* 0x000fe200000010ff */
[-C--:B------:R-:W-:Y:S01]  /*7660*/  FMUL R28, R28, R155.reuse ;  /* 0x0000009b1c1c7220 */ /* 0x080fe20000400000 */
[----:B------:R-:W-:Y:S01]  /*7670*/  LEA.HI.X R5, R160, UR5, R153, 0x1, P4 ;  /* 0x00000005a0057c11 */ /* 0x000fe2000a0f0c99 */
[----:B------:R-:W-:Y:S01]  /*7680*/  FMUL R29, R29, R155 ;  /* 0x0000009b1d1d7220 */ /* 0x000fe20000400000 */
[----:B------:R-:W-:Y:S01]  /*7690*/  F2FP.BF16.F32.PACK_AB R25, RZ, R25 ;  /* 0x00000019ff19723e */ /* 0x000fe200000010ff */
[-C--:B------:R-:W-:Y:S01]  /*76a0*/  FMUL R30, R30, R155.reuse ;  /* 0x0000009b1e1e7220 */ /* 0x080fe20000400000 */
[----:B------:R-:W-:Y:S01]  /*76b0*/  SHF.L.U64.HI R11, R10, 0x4, R11 ;  /* 0x000000040a0b7819 */ /* 0x000fe2000001020b */
[----:B------:R-:W-:Y:S01]  /*76c0*/  @P1 STG.E.U16 desc[UR36][R4.64], R24 ;  /* 0x0000001804001986 */ /* 0x000fe2000c101524 */
[----:B------:R-:W-:Y:S01]  /*76d0*/  ISETP.GT.AND P1, PT, R3, 0x8, PT ;  /* 0x000000080300780c */ /* 0x000fe20003f24270 */
[-C--:B------:R-:W-:Y:S01]  /*76e0*/  FMUL R31, R31, R155.reuse ;  /* 0x0000009b1f1f7220 */ /* 0x080fe20000400000 */
[----:B------:R-:W-:Y:S01]  /*76f0*/  ISETP.GT.AND P4, PT, R0, 0x8, P0 ;  /* 0x000000080000780c */ /* 0x000fe20000784270 */
[----:B------:R-:W-:Y:S01]  /*7700*/  @P3 STG.E.U16 desc[UR36][R4.64+0x2], R25 ;  /* 0x0000021904003986 */ /* 0x000fe2000c101524 */
[----:B------:R-:W-:Y:S01]  /*7710*/  LEA R6, P3, R10, R4, 0x4 ;  /* 0x000000040a067211 */ /* 0x000fe200078620ff */
[-C--:B------:R-:W-:Y:S01]  /*7720*/  FMUL R32, R32, R155.reuse ;  /* 0x0000009b20207220 */ /* 0x080fe20000400000 */
[C---:B------:R-:W-:Y:S01]  /*7730*/  ISETP.GT.AND P2, PT, R0.reuse, 0x8, P2 ;  /* 0x000000080000780c */ /* 0x040fe20001744270 */
[-C--:B------:R-:W-:Y:S01]  /*7740*/  FMUL R33, R33, R155.reuse ;  /* 0x0000009b21217220 */ /* 0x080fe20000400000 */
[----:B------:R-:W-:Y:S01]  /*7750*/  ISETP.GT.AND P0, PT, R3, 0x9, PT ;  /* 0x000000090300780c */ /* 0x000fe20003f04270 */
[----:B------:R-:W-:Y:S01]  /*7760*/  IMAD.X R7, R11, 0x1, R5, P3 ;  /* 0x000000010b077824 */ /* 0x000fe200018e0605 */
[----:B------:R-:W-:Y:S01]  /*7770*/  ISETP.GT.AND P5, PT, R0, RZ, P1 ;  /* 0x000000ff0000720c */ /* 0x000fe20000fa4270 */
[-C--:B------:R-:W-:Y:S01]  /*7780*/  FMUL R34, R34, R155.reuse ;  /* 0x0000009b22227220 */ /* 0x080fe20000400000 */
[----:B------:R-:W-:Y:S01]  /*7790*/  ISETP.GT.AND P3, PT, R0, RZ, P0 ;  /* 0x000000ff0000720c */ /* 0x000fe20000764270 */
[-C--:B------:R-:W-:Y:S01]  /*77a0*/  FMUL R35, R35, R155.reuse ;  /* 0x0000009b23237220 */ /* 0x080fe20000400000 */
[----:B------:R-:W-:Y:S01]  /*77b0*/  F2FP.BF16.F32.PACK_AB R26, RZ, R26 ;  /* 0x0000001aff1a723e */ /* 0x000fe200000010ff */
[----:B------:R-:W-:Y:S01]  /*77c0*/  FMUL R36, R36, R155 ;  /* 0x0000009b24247220 */ /* 0x000fe20000400000 */
[----:B------:R-:W-:Y:S01]  /*77d0*/  F2FP.BF16.F32.PACK_AB R27, RZ, R27 ;  /* 0x0000001bff1b723e */ /* 0x000fe200000010ff */
[----:B------:R-:W-:Y:S01]  /*77e0*/  FMUL R37, R37, R155 ;  /* 0x0000009b25257220 */ /* 0x000fe20000400000 */
[----:B------:R-:W-:Y:S01]  /*77f0*/  F2FP.BF16.F32.PACK_AB R28, RZ, R28 ;  /* 0x0000001cff1c723e */ /* 0x000fe200000010ff */
[----:B------:R-:W-:Y:S01]  /*7800*/  @P2 STG.E.U16 desc[UR36][R6.64], R26 ;  /* 0x0000001a06002986 */ /* 0x000fe2000c101524 */
[----:B------:R-:W-:Y:S01]  /*7810*/  F2FP.BF16.F32.PACK_AB R29, RZ, R29 ;  /* 0x0000001dff1d723e */ /* 0x000fe200000010ff */
[-C--:B------:R-:W-:Y:S01]  /*7820*/  FMUL R38, R38, R155.reuse ;  /* 0x0000009b26267220 */ /* 0x080fe20000400000 */
[C---:B------:R-:W-:Y:S01]  /*7830*/  ISETP.GT.AND P2, PT, R0.reuse, 0x8, P1 ;  /* 0x000000080000780c */ /* 0x040fe20000f44270 */
[----:B------:R-:W-:Y:S01]  /*7840*/  @P4 STG.E.U16 desc[UR36][R6.64+0x2], R27 ;  /* 0x0000021b06004986 */ /* 0x000fe2000c101524 */
[----:B------:R-:W-:Y:S01]  /*7850*/  ISETP.GT.AND P1, PT, R3, 0x10, PT ;  /* 0x000000100300780c */ /* 0x000fe20003f24270 */
[-C--:B------:R-:W-:Y:S01]  /*7860*/  FMUL R39, R39, R155.reuse ;  /* 0x0000009b27277220 */ /* 0x080fe20000400000 */
[----:B------:R-:W-:Y:S01]  /*7870*/  F2FP.BF16.F32.PACK_AB R30, RZ, R30 ;  /* 0x0000001eff1e723e */ /* 0x000fe200000010ff */
[----:B------:R-:W-:Y:S01]  /*7880*/  @P5 STG.E.U16 desc[UR36][R4.64+0x10], R28 ;  /* 0x0000101c04005986 */ /* 0x000fe2000c101524 */
[----:B------:R-:W-:Y:S01]  /*7890*/  ISETP.GT.AND P4, PT, R0, RZ, P1 ;  /* 0x000000ff0000720c */ /* 0x000fe20000f84270 */
[----:B------:R-:W-:Y:S01]  /*78a0*/  FMUL R40, R40, R155 ;  /* 0x0000009b28287220 */ /* 0x000fe20000400000 */
[----:B------:R-:W-:Y:S01]  /*78b0*/  F2FP.BF16.F32.PACK_AB R31, RZ, R31 ;  /* 0x0000001fff1f723e */ /* 0x000fe200000010ff */
[----:B------:R-:W-:Y:S01]  /*78c0*/  @P3 STG.E.U16 desc[UR36][R4.64+0x12], R29 ;  /* 0x0000121d04003986 */ /* 0x000fe2000c101524 */
[----:B------:R-:W-:Y:S01]  /*78d0*/  ISETP.GT.AND P3, PT, R0, 0x8, P0 ;  /* 0x000000080000780c */ /* 0x000fe20000764270 */
[-C--:B------:R-:W-:Y:S01]  /*78e0*/  FMUL R41, R41, R155.reuse ;  /* 0x0000009b29297220 */ /* 0x080fe20000400000 */
[----:B------:R-:W-:Y:S01]  /*78f0*/  ISETP.GT.AND P0, PT, R3, 0x11, PT ;  /* 0x000000110300780c */ /* 0x000fe20003f04270 */
[----:B------:R-:W-:Y:S01]  /*7900*/  @P2 STG.E.U16 desc[UR36][R6.64+0x10], R30 ;  /* 0x0000101e06002986 */ /* 0x000fe2000c101524 */
[----:B------:R-:W-:Y:S01]  /*7910*/  F2FP.BF16.F32.PACK_AB R32, RZ, R32 ;  /* 0x00000020ff20723e */ /* 0x000fe200000010ff */
[-C--:B------:R-:W-:Y:S01]  /*7920*/  FMUL R42, R42, R155.reuse ;  /* 0x0000009b2a2a7220 */ /* 0x080fe20000400000 */
[C---:B------:R-:W-:Y:S01]  /*7930*/  ISETP.GT.AND P5, PT, R0.reuse, RZ, P0 ;  /* 0x000000ff0000720c */ /* 0x040fe200007a4270 */
[-C--:B------:R-:W-:Y:S01]  /*7940*/  FMUL R43, R43, R155.reuse ;  /* 0x0000009b2b2b7220 */ /* 0x080fe20000400000 */
[----:B------:R-:W-:Y:S01]  /*7950*/  ISETP.GT.AND P2, PT, R0, 0x8, P1 ;  /* 0x000000080000780c */ /* 0x000fe20000f44270 */
[-C--:B------:R-:W-:Y:S01]  /*7960*/  FMUL R44, R44, R155.reuse ;  /* 0x0000009b2c2c7220 */ /* 0x080fe20000400000 */
[----:B------:R-:W-:Y:S01]  /*7970*/  ISETP.GT.AND P1, PT, R3, 0x18, PT ;  /* 0x000000180300780c */ /* 0x000fe20003f24270 */
[----:B------:R-:W-:Y:S01]  /*7980*/  FMUL R45, R45, R155 ;  /* 0x0000009b2d2d7220 */ /* 0x000fe20000400000 */
[----:B------:R-:W-:Y:S01]  /*7990*/  F2FP.BF16.F32.PACK_AB R33, RZ, R33 ;  /* 0x00000021ff21723e */ /* 0x000fe200000010ff */
[----:B------:R-:W-:Y:S01]  /*79a0*/  @P3 STG.E.U16 desc[UR36][R6.64+0x12], R31 ;  /* 0x0000121f06003986 */ /* 0x000fe2000c101524 */
[----:B------:R-:W-:Y:S01]  /*79b0*/  ISETP.GT.AND P3, PT, R0, 0x8, P0 ;  /* 0x000000080000780c */ /* 0x000fe20000764270 */
[-C--:B------:R-:W-:Y:S01]  /*79c0*/  FMUL R46, R46, R155.reuse ;  /* 0x0000009b2e2e7220 */ /* 0x080fe20000400000 */
[----:B------:R-:W-:Y:S01]  /*79d0*/  ISETP.GT.AND P0, PT, R3, 0x19, PT ;  /* 0x000000190300780c */ /* 0x000fe20003f04270 */
[----:B------:R-:W-:Y:S01]  /*79e0*/  @P4 STG.E.U16 desc[UR36][R4.64+0x20], R32 ;  /* 0x0000202004004986 */ /* 0x000fe2000c101524 */
[C---:B------:R-:W-:Y:S01]  /*79f0*/  ISETP.GT.AND P4, PT, R0.reuse, RZ, P1 ;  /* 0x000000ff0000720c */ /* 0x040fe20000f84270 */
[-C--:B------:R-:W-:Y:S01]  /*7a00*/  FMUL R47, R47, R155.reuse ;  /* 0x0000009b2f2f7220 */ /* 0x080fe20000400000 */
[----:B------:R-:W-:Y:S01]  /*7a10*/  F2FP.BF16.F32.PACK_AB R34, RZ, R34 ;  /* 0x00000022ff22723e */ /* 0x000fe200000010ff */
[----:B------:R-:W-:Y:S01]  /*7a20*/  @P5 STG.E.U16 desc[UR36][R4.64+0x22], R33 ;  /* 0x0000222104005986 */ /* 0x000fe2000c101524 */
[----:B------:R-:W-:Y:S01]  /*7a30*/  ISETP.GT.AND P5, PT, R0, RZ, P0 ;  /* 0x000000ff0000720c */ /* 0x000fe200007a4270 */
[----:B------:R-:W-:Y:S01]  /*7a40*/  FMUL R48, R48, R155 ;  /* 0x0000009b30307220 */ /* 0x000fe20000400000 */
[----:B------:R-:W-:Y:S01]  /*7a50*/  F2FP.BF16.F32.PACK_AB R35, RZ, R35 ;  /* 0x00000023ff23723e */ /* 0x000fe200000010ff */
[----:B------:R-:W-:Y:S01]  /*7a60*/  @P2 STG.E.U16 desc[UR36][R6.64+0x20], R34 ;  /* 0x0000202206002986 */ /* 0x000fe2000c101524 */
[----:B------:R-:W-:Y:S01]  /*7a70*/  F2FP.BF16.F32.PACK_AB R36, RZ, R36 ;  /* 0x00000024ff24723e */ /* 0x000fe200000010ff */
[-C--:B------:R-:W-:Y:S01]  /*7a80*/  FMUL R49, R49, R155.reuse ;  /* 0x0000009b31317220 */ /* 0x080fe20000400000 */
[----:B------:R-:W-:Y:S01]  /*7a90*/  ISETP.GT.AND P2, PT, R0, 0x8, P1 ;  /* 0x000000080000780c */ /* 0x000fe20000f44270 */
[----:B------:R-:W-:Y:S01]  /*7aa0*/  @P3 STG.E.U16 desc[UR36][R6.64+0x22], R35 ;  /* 0x0000222306003986 */ /* 0x000fe2000c101524 */
[----:B------:R-:W-:Y:S01]  /*7ab0*/  ISETP.GT.AND P1, PT, R3, 0x20, PT ;  /* 0x000000200300780c */ /* 0x000fe20003f24270 */
[----:B------:R-:W-:Y:S01]  /*7ac0*/  FMUL R50, R50, R155 ;  /* 0x0000009b32327220 */ /* 0x000fe20000400000 */
[----:B------:R-:W-:Y:S01]  /*7ad0*/  F2FP.BF16.F32.PACK_AB R37, RZ, R37 ;  /* 0x00000025ff25723e */ /* 0x000fe200000010ff */
[----:B------:R-:W-:Y:S01]  /*7ae0*/  @P4 STG.E.U16 desc[UR36][R4.64+0x30], R36 ;  /* 0x0000302404004986 */ /* 0x000fe2000c101524 */
[C---:B------:R-:W-:Y:S01]  /*7af0*/  ISETP.GT.AND P3, PT, R0.reuse, 0x8, P0 ;  /* 0x000000080000780c */ /* 0x040fe20000764270 */
[-C--:B------:R-:W-:Y:S01]  /*7b00*/  FMUL R51, R51, R155.reuse ;  /* 0x0000009b33337220 */ /* 0x080fe20000400000 */
[----:B------:R-:W-:Y:S01]  /*7b10*/  ISETP.GT.AND P0, PT, R3, 0x21, PT ;  /* 0x000000210300780c */ /* 0x000fe20003f04270 */
[----:B------:R-:W-:Y:S01]  /*7b20*/  @P5 STG.E.U16 desc[UR36][R4.64+0x32], R37 ;  /* 0x0000322504005986 */ /* 0x000fe2000c101524 */
[----:B------:R-:W-:Y:S01]  /*7b30*/  ISETP.GT.AND P4, PT, R0, RZ, P1 ;  /* 0x000000ff0000720c */ /* 0x000fe20000f84270 */
[-C--:B------:R-:W-:Y:S01]  /*7b40*/  FMUL R52, R52, R155.reuse ;  /* 0x0000009b34347220 */ /* 0x080fe20000400000 */
[----:B------:R-:W-:Y:S01]  /*7b50*/  F2FP.BF16.F32.PACK_AB R38, RZ, R38 ;  /* 0x00000026ff26723e */ /* 0x000fe200000010ff */
[-C--:B------:R-:W-:Y:S01]  /*7b60*/  FMUL R53, R53, R155.reuse ;  /* 0x0000009b35357220 */ /* 0x080fe20000400000 */
        /* <DEDUP_REMOVED lines=325> */
[----:B------:R-:W-:Y:S01]  /*8fc0*/  FMUL R151, R151, R155 ;  /* 0x0000009b97977220 */ /* 0x000fe20000400000 */
[----:B------:R-:W-:Y:S01]  /*8fd0*/  ISETP.GT.AND P2, PT, R0, 0x8, P1 ;  /* 0x000000080000780c */ /* 0x000fe20000f44270 */
[----:B------:R-:W-:Y:S01]  /*8fe0*/  @P3 STG.E.U16 desc[UR36][R6.64+0x132], R103 ;  /* 0x0001326706003986 */ /* 0x000fe2000c101524 */
[----:B------:R-:W-:-:S02]  /*8ff0*/  ISETP.GT.AND P1, PT, R3, 0xa8, PT ;  /* 0x000000a80300780c */ /* 0x000fc40003f24270 */
[----:B------:R-:W-:Y:S01]  /*9000*/  F2FP.BF16.F32.PACK_AB R105, RZ, R105 ;  /* 0x00000069ff69723e */ /* 0x000fe200000010ff */
[----:B------:R-:W-:Y:S01]  /*9010*/  @P4 STG.E.U16 desc[UR36][R4.64+0x140], R104 ;  /* 0x0001406804004986 */ /* 0x000fe2000c101524 */
[C---:B------:R-:W-:Y:S02]  /*9020*/  ISETP.GT.AND P3, PT, R0.reuse, 0x8, P0 ;  /* 0x000000080000780c */ /* 0x040fe40000764270 */
[----:B------:R-:W-:Y:S01]  /*9030*/  ISETP.GT.AND P0, PT, R3, 0xa9, PT ;  /* 0x000000a90300780c */ /* 0x000fe20003f04270 */
[----:B------:R-:W-:Y:S01]  /*9040*/  @P5 STG.E.U16 desc[UR36][R4.64+0x142], R105 ;  /* 0x0001426904005986 */ /* 0x000fe2000c101524 */
[C---:B------:R-:W-:Y:S02]  /*9050*/  ISETP.GT.AND P4, PT, R0.reuse, RZ, P1 ;  /* 0x000000ff0000720c */ /* 0x040fe40000f84270 */
[----:B------:R-:W-:Y:S02]  /*9060*/  F2FP.BF16.F32.PACK_AB R106, RZ, R106 ;  /* 0x0000006aff6a723e */ /* 0x000fe400000010ff */
[----:B------:R-:W-:-:S02]  /*9070*/  ISETP.GT.AND P5, PT, R0, RZ, P0 ;  /* 0x000000ff0000720c */ /* 0x000fc400007a4270 */
[----:B------:R-:W-:Y:S01]  /*9080*/  F2FP.BF16.F32.PACK_AB R107, RZ, R107 ;  /* 0x0000006bff6b723e */ /* 0x000fe200000010ff */
[----:B------:R-:W-:Y:S01]  /*9090*/  @P2 STG.E.U16 desc[UR36][R6.64+0x140], R106 ;  /* 0x0001406a06002986 */ /* 0x000fe2000c101524 */
[----:B------:R-:W-:Y:S02]  /*90a0*/  F2FP.BF16.F32.PACK_AB R108, RZ, R108 ;  /* 0x0000006cff6c723e */ /* 0x000fe400000010ff */
[C---:B------:R-:W-:Y:S01]  /*90b0*/  ISETP.GT.AND P2, PT, R0.reuse, 0x8, P1 ;  /* 0x000000080000780c */ /* 0x040fe20000f44270 */
[----:B------:R-:W-:Y:S01]  /*90c0*/  @P3 STG.E.U16 desc[UR36][R6.64+0x142], R107 ;  /* 0x0001426b06003986 */ /* 0x000fe2000c101524 */
[----:B------:R-:W-:Y:S02]  /*90d0*/  ISETP.GT.AND P1, PT, R3, 0xb0, PT ;  /* 0x000000b00300780c */ /* 0x000fe40003f24270 */
[----:B------:R-:W-:Y:S01]  /*90e0*/  F2FP.BF16.F32.PACK_AB R109, RZ, R109 ;  /* 0x0000006dff6d723e */ /* 0x000fe200000010ff */
[----:B------:R-:W-:Y:S01]  /*90f0*/  @P4 STG.E.U16 desc[UR36][R4.64+0x150], R108 ;  /* 0x0001506c04004986 */ /* 0x000fe2000c101524 */
[----:B------:R-:W-:-:S02]  /*9100*/  ISETP.GT.AND P3, PT, R0, 0x8, P0 ;  /* 0x000000080000780c */ /* 0x000fc40000764270 */
[----:B------:R-:W-:Y:S01]  /*9110*/  ISETP.GT.AND P0, PT, R3, 0xb1, PT ;  /* 0x000000b10300780c */ /* 0x000fe20003f04270 */
[----:B------:R-:W-:Y:S01]  /*9120*/  @P5 STG.E.U16 desc[UR36][R4.64+0x152], R109 ;  /* 0x0001526d04005986 */ /* 0x000fe2000c101524 */
[C---:B------:R-:W-:Y:S02]  /*9130*/  ISETP.GT.AND P4, PT, R0.reuse, RZ, P1 ;  /* 0x000000ff0000720c */ /* 0x040fe40000f84270 */
[----:B------:R-:W-:Y:S02]  /*9140*/  F2FP.BF16.F32.PACK_AB R110, RZ, R110 ;  /* 0x0000006eff6e723e */ /* 0x000fe400000010ff */
[----:B------:R-:W-:Y:S02]  /*9150*/  ISETP.GT.AND P5, PT, R0, RZ, P0 ;  /* 0x000000ff0000720c */ /* 0x000fe400007a4270 */
[----:B------:R-:W-:Y:S01]  /*9160*/  F2FP.BF16.F32.PACK_AB R111, RZ, R111 ;  /* 0x0000006fff6f723e */ /* 0x000fe200000010ff */
[----:B------:R-:W-:Y:S01]  /*9170*/  @P2 STG.E.U16 desc[UR36][R6.64+0x150], R110 ;  /* 0x0001506e06002986 */ /* 0x000fe2000c101524 */
[----:B------:R-:W-:-:S02]  /*9180*/  F2FP.BF16.F32.PACK_AB R112, RZ, R112 ;  /* 0x00000070ff70723e */ /* 0x000fc400000010ff */
[C---:B------:R-:W-:Y:S01]  /*9190*/  ISETP.GT.AND P2, PT, R0.reuse, 0x8, P1 ;  /* 0x000000080000780c */ /* 0x040fe20000f44270 */
[----:B------:R-:W-:Y:S01]  /*91a0*/  @P3 STG.E.U16 desc[UR36][R6.64+0x152], R111 ;  /* 0x0001526f06003986 */ /* 0x000fe2000c101524 */
[C---:B------:R-:W-:Y:S02]  /*91b0*/  ISETP.GT.AND P1, PT, R3.reuse, 0xb8, PT ;  /* 0x000000b80300780c */ /* 0x040fe40003f24270 */
[----:B------:R-:W-:Y:S01]  /*91c0*/  F2FP.BF16.F32.PACK_AB R113, RZ, R113 ;  /* 0x00000071ff71723e */ /* 0x000fe200000010ff */
[----:B------:R-:W-:Y:S01]  /*91d0*/  @P4 STG.E.U16 desc[UR36][R4.64+0x160], R112 ;  /* 0x0001607004004986 */ /* 0x000fe2000c101524 */
[C---:B------:R-:W-:Y:S02]  /*91e0*/  ISETP.GT.AND P3, PT, R0.reuse, 0x8, P0 ;  /* 0x000000080000780c */ /* 0x040fe40000764270 */
[----:B------:R-:W-:Y:S01]  /*91f0*/  ISETP.GT.AND P0, PT, R3, 0xb9, PT ;  /* 0x000000b90300780c */ /* 0x000fe20003f04270 */
[----:B------:R-:W-:Y:S01]  /*9200*/  @P5 STG.E.U16 desc[UR36][R4.64+0x162], R113 ;  /* 0x0001627104005986 */ /* 0x000fe2000c101524 */
[----:B------:R-:W-:-:S02]  /*9210*/  ISETP.GT.AND P4, PT, R0, RZ, P1 ;  /* 0x000000ff0000720c */ /* 0x000fc40000f84270 */
[----:B------:R-:W-:Y:S02]  /*9220*/  F2FP.BF16.F32.PACK_AB R114, RZ, R114 ;  /* 0x00000072ff72723e */ /* 0x000fe400000010ff */
[C---:B------:R-:W-:Y:S02]  /*9230*/  ISETP.GT.AND P5, PT, R0.reuse, RZ, P0 ;  /* 0x000000ff0000720c */ /* 0x040fe400007a4270 */
[----:B------:R-:W-:Y:S01]  /*9240*/  F2FP.BF16.F32.PACK_AB R115, RZ, R115 ;  /* 0x00000073ff73723e */ /* 0x000fe200000010ff */
[----:B------:R-:W-:Y:S01]  /*9250*/  @P2 STG.E.U16 desc[UR36][R6.64+0x160], R114 ;  /* 0x0001607206002986 */ /* 0x000fe2000c101524 */
[----:B------:R-:W-:Y:S02]  /*9260*/  F2FP.BF16.F32.PACK_AB R116, RZ, R116 ;  /* 0x00000074ff74723e */ /* 0x000fe400000010ff */
        /* <DEDUP_REMOVED lines=65> */
[----:B------:R-:W-:Y:S02]  /*9680*/  ISETP.GT.AND P5, PT, R0, RZ, P0 ;  /* 0x000000ff0000720c */ /* 0x000fe400007a4270 */
[----:B------:R-:W-:Y:S02]  /*9690*/  F2FP.BF16.F32.PACK_AB R134, RZ, R134 ;  /* 0x00000086ff86723e */ /* 0x000fe400000010ff */
[----:B------:R-:W-:Y:S02]  /*96a0*/  F2FP.BF16.F32.PACK_AB R135, RZ, R135 ;  /* 0x00000087ff87723e */ /* 0x000fe400000010ff */
[----:B------:R-:W-:Y:S01]  /*96b0*/  F2FP.BF16.F32.PACK_AB R136, RZ, R136 ;  /* 0x00000088ff88723e */ /* 0x000fe200000010ff */
[----:B------:R-:W-:Y:S01]  /*96c0*/  @P2 STG.E.U16 desc[UR36][R6.64+0x1b0], R134 ;  /* 0x0001b08606002986 */ /* 0x000fe2000c101524 */
[----:B------:R-:W-:-:S02]  /*96d0*/  F2FP.BF16.F32.PACK_AB R137, RZ, R137 ;  /* 0x00000089ff89723e */ /* 0x000fc400000010ff */
[C---:B------:R-:W-:Y:S01]  /*96e0*/  ISETP.GT.AND P1, PT, R0.reuse, 0x8, P1 ;  /* 0x000000080000780c */ /* 0x040fe20000f24270 */
[----:B------:R-:W-:Y:S01]  /*96f0*/  @P3 STG.E.U16 desc[UR36][R6.64+0x1b2], R135 ;  /* 0x0001b28706003986 */ /* 0x000fe2000c101524 */
[C---:B------:R-:W-:Y:S02]  /*9700*/  ISETP.GT.AND P2, PT, R0.reuse, 0x8, P0 ;  /* 0x000000080000780c */ /* 0x040fe40000744270 */
[C---:B------:R-:W-:Y:S01]  /*9710*/  ISETP.GT.AND P0, PT, R3.reuse, 0xe9, PT ;  /* 0x000000e90300780c */ /* 0x040fe20003f04270 */
[----:B------:R-:W-:Y:S01]  /*9720*/  @P4 STG.E.U16 desc[UR36][R4.64+0x1c0], R136 ;  /* 0x0001c08804004986 */ /* 0x000fe2000c101524 */
[----:B------:R-:W-:Y:S02]  /*9730*/  ISETP.GT.AND P4, PT, R3, 0xe8, PT ;  /* 0x000000e80300780c */ /* 0x000fe40003f84270 */
[----:B------:R-:W-:Y:S01]  /*9740*/  F2FP.BF16.F32.PACK_AB R138, RZ, R138 ;  /* 0x0000008aff8a723e */ /* 0x000fe200000010ff */
[----:B------:R-:W-:Y:S01]  /*9750*/  @P5 STG.E.U16 desc[UR36][R4.64+0x1c2], R137 ;  /* 0x0001c28904005986 */ /* 0x000fe2000c101524 */
[----:B------:R-:W-:-:S02]  /*9760*/  ISETP.GT.AND P5, PT, R0, RZ, P4 ;  /* 0x000000ff0000720c */ /* 0x000fc400027a4270 */
[----:B------:R-:W-:Y:S01]  /*9770*/  F2FP.BF16.F32.PACK_AB R139, RZ, R139 ;  /* 0x0000008bff8b723e */ /* 0x000fe200000010ff */
[----:B------:R-:W-:Y:S01]  /*9780*/  @P1 STG.E.U16 desc[UR36][R6.64+0x1c0], R138 ;  /* 0x0001c08a06001986 */ /* 0x000fe2000c101524 */
[----:B------:R-:W-:Y:S02]  /*9790*/  F2FP.BF16.F32.PACK_AB R140, RZ, R140 ;  /* 0x0000008cff8c723e */ /* 0x000fe400000010ff */
[C---:B------:R-:W-:Y:S01]  /*97a0*/  ISETP.GT.AND P3, PT, R0.reuse, RZ, P0 ;  /* 0x000000ff0000720c */ /* 0x040fe20000764270 */
[----:B------:R-:W-:Y:S01]  /*97b0*/  @P2 STG.E.U16 desc[UR36][R6.64+0x1c2], R139 ;  /* 0x0001c28b06002986 */ /* 0x000fe2000c101524 */
[C---:B------:R-:W-:Y:S02]  /*97c0*/  ISETP.GT.AND P4, PT, R0.reuse, 0x8, P4 ;  /* 0x000000080000780c */ /* 0x040fe40002784270 */
[----:B------:R-:W-:Y:S02]  /*97d0*/  F2FP.BF16.F32.PACK_AB R141, RZ, R141 ;  /* 0x0000008dff8d723e */ /* 0x000fe400000010ff */
[----:B------:R-:W-:Y:S01]  /*97e0*/  F2FP.BF16.F32.PACK_AB R142, RZ, R142 ;  /* 0x0000008eff8e723e */ /* 0x000fe200000010ff */
[----:B------:R-:W-:Y:S01]  /*97f0*/  @P5 STG.E.U16 desc[UR36][R4.64+0x1d0], R140 ;  /* 0x0001d08c04005986 */ /* 0x000fe2000c101524 */
[----:B------:R-:W-:-:S02]  /*9800*/  ISETP.GT.AND P5, PT, R0, 0x8, P0 ;  /* 0x000000080000780c */ /* 0x000fc400007a4270 */
[----:B------:R-:W-:Y:S02]  /*9810*/  F2FP.BF16.F32.PACK_AB R143, RZ, R143 ;  /* 0x0000008fff8f723e */ /* 0x000fe400000010ff */
[C---:B------:R-:W-:Y:S01]  /*9820*/  ISETP.GT.AND P0, PT, R3.reuse, 0xf1, PT ;  /* 0x000000f10300780c */ /* 0x040fe20003f04270 */
[----:B------:R-:W-:Y:S01]  /*9830*/  @P3 STG.E.U16 desc[UR36][R4.64+0x1d2], R141 ;  /* 0x0001d28d04003986 */ /* 0x000fe2000c101524 */
[----:B------:R-:W-:Y:S02]  /*9840*/  ISETP.GT.AND P3, PT, R3, 0xf0, PT ;  /* 0x000000f00300780c */ /* 0x000fe40003f64270 */
[----:B------:R-:W-:Y:S01]  /*9850*/  F2FP.BF16.F32.PACK_AB R144, RZ, R144 ;  /* 0x00000090ff90723e */ /* 0x000fe200000010ff */
[----:B------:R-:W-:Y:S01]  /*9860*/  @P4 STG.E.U16 desc[UR36][R6.64+0x1d0], R142 ;  /* 0x0001d08e06004986 */ /* 0x000fe2000c101524 */
[C---:B------:R-:W-:Y:S02]  /*9870*/  ISETP.GT.AND P4, PT, R0.reuse, RZ, P3 ;  /* 0x000000ff0000720c */ /* 0x040fe40001f84270 */
[----:B------:R-:W-:Y:S01]  /*9880*/  F2FP.BF16.F32.PACK_AB R145, RZ, R145 ;  /* 0x00000091ff91723e */ /* 0x000fe200000010ff */
[----:B------:R-:W-:Y:S01]  /*9890*/  @P5 STG.E.U16 desc[UR36][R6.64+0x1d2], R143 ;  /* 0x0001d28f06005986 */ /* 0x000fe2000c101524 */
[----:B------:R-:W-:-:S02]  /*98a0*/  ISETP.GT.AND P5, PT, R0, RZ, P0 ;  /* 0x000000ff0000720c */ /* 0x000fc400007a4270 */
[C---:B------:R-:W-:Y:S02]  /*98b0*/  ISETP.GT.AND P2, PT, R3.reuse, 0xf8, PT ;  /* 0x000000f80300780c */ /* 0x040fe40003f44270 */
[----:B------:R-:W-:Y:S02]  /*98c0*/  ISETP.GT.AND P1, PT, R3, 0xf9, PT ;  /* 0x000000f90300780c */ /* 0x000fe40003f24270 */
[C---:B------:R-:W-:Y:S02]  /*98d0*/  ISETP.GT.AND P3, PT, R0.reuse, 0x8, P3 ;  /* 0x000000080000780c */ /* 0x040fe40001f64270 */
[C---:B------:R-:W-:Y:S01]  /*98e0*/  ISETP.GT.AND P0, PT, R0.reuse, 0x8, P0 ;  /* 0x000000080000780c */ /* 0x040fe20000704270 */
[----:B------:R-:W-:Y:S01]  /*98f0*/  @P4 STG.E.U16 desc[UR36][R4.64+0x1e0], R144 ;  /* 0x0001e09004004986 */ /* 0x000fe2000c101524 */
[C---:B------:R-:W-:Y:S02]  /*9900*/  ISETP.GT.AND P4, PT, R0.reuse, RZ, P1 ;  /* 0x000000ff0000720c */ /* 0x040fe40000f84270 */
[----:B------:R-:W-:Y:S01]  /*9910*/  F2FP.BF16.F32.PACK_AB R146, RZ, R146 ;  /* 0x00000092ff92723e */ /* 0x000fe200000010ff */
[----:B------:R-:W-:Y:S01]  /*9920*/  @P5 STG.E.U16 desc[UR36][R4.64+0x1e2], R145 ;  /* 0x0001e29104005986 */ /* 0x000fe2000c101524 */
[----:B------:R-:W-:-:S02]  /*9930*/  ISETP.GT.AND P5, PT, R0, RZ, P2 ;  /* 0x000000ff0000720c */ /* 0x000fc400017a4270 */
[C---:B------:R-:W-:Y:S02]  /*9940*/  ISETP.GT.AND P2, PT, R0.reuse, 0x8, P2 ;  /* 0x000000080000780c */ /* 0x040fe40001744270 */
[----:B------:R-:W-:Y:S01]  /*9950*/  F2FP.BF16.F32.PACK_AB R147, RZ, R147 ;  /* 0x00000093ff93723e */ /* 0x000fe200000010ff */
[----:B------:R-:W-:Y:S01]  /*9960*/  @P3 STG.E.U16 desc[UR36][R6.64+0x1e0], R146 ;  /* 0x0001e09206003986 */ /* 0x000fe2000c101524 */
[----:B------:R-:W-:Y:S02]  /*9970*/  ISETP.GT.AND P1, PT, R0, 0x8, P1 ;  /* 0x000000080000780c */ /* 0x000fe40000f24270 */
[----:B------:R-:W-:Y:S01]  /*9980*/  F2FP.BF16.F32.PACK_AB R148, RZ, R148 ;  /* 0x00000094ff94723e */ /* 0x000fe200000010ff */
[----:B------:R-:W-:Y:S01]  /*9990*/  @P0 STG.E.U16 desc[UR36][R6.64+0x1e2], R147 ;  /* 0x0001e29306000986 */ /* 0x000fe2000c101524 */
[----:B------:R-:W-:Y:S02]  /*99a0*/  F2FP.BF16.F32.PACK_AB R149, RZ, R149 ;  /* 0x00000095ff95723e */ /* 0x000fe400000010ff */
[----:B------:R-:W-:Y:S01]  /*99b0*/  F2FP.BF16.F32.PACK_AB R150, RZ, R150 ;  /* 0x00000096ff96723e */ /* 0x000fe200000010ff */
[----:B------:R-:W-:Y:S01]  /*99c0*/  @P5 STG.E.U16 desc[UR36][R4.64+0x1f0], R148 ;  /* 0x0001f09404005986 */ /* 0x000fe2000c101524 */
[----:B------:R-:W-:-:S03]  /*99d0*/  F2FP.BF16.F32.PACK_AB R151, RZ, R151 ;  /* 0x00000097ff97723e */ /* 0x000fc600000010ff */
[----:B------:R0:W-:Y:S02]  /*99e0*/  @P4 STG.E.U16 desc[UR36][R4.64+0x1f2], R149 ;  /* 0x0001f29504004986 */ /* 0x0001e4000c101524 */
[----:B0-----:R-:W-:Y:S02]  /*99f0*/  @P2 IMAD.MOV.U32 R4, RZ, RZ, R6 ;  /* 0x000000ffff042224 */ /* 0x001fe400078e0006 */
[----:B------:R-:W-:-:S05]  /*9a00*/  @P2 IMAD.MOV.U32 R5, RZ, RZ, R7 ;  /* 0x000000ffff052224 */ /* 0x000fca00078e0007 */
[----:B------:R0:W-:Y:S04]  /*9a10*/  @P2 STG.E.U16 desc[UR36][R4.64+0x1f0], R150 ;  /* 0x0001f09604002986 */ /* 0x0001e8000c101524 */
[----:B------:R0:W-:Y:S02]  /*9a20*/  @P1 STG.E.U16 desc[UR36][R6.64+0x1f2], R151 ;  /* 0x0001f29706001986 */ /* 0x0001e4000c101524 */
.L_x_288:
[----:B------:R-:W-:Y:S05]  /*9a30*/  BSYNC B0 ;  /* 0x0000000000007941 */ /* 0x000fea0003800000 */
.L_x_34:
[----:B------:R-:W-:Y:S01]  /*9a40*/  ULDC UR4, c[0x0][0xc] ;  /* 0x0000030000047ab9 */ /* 0x000fe20000000800 */
[----:B------:R-:W-:Y:S01]  /*9a50*/  ULDC UR5, c[0x0][0x10] ;  /* 0x0000040000057ab9 */ /* 0x000fe20000000800 */
[----:B0-----:R-:W0:Y:S01]  /*9a60*/  LDC R3, c[0x0][0x14] ;  /* 0x00000500ff037b82 */ /* 0x001e220000000800 */
[----:B------:R-:W-:Y:S01]  /*9a70*/  UIMAD.WIDE.U32 UR4, UR4, UR5, URZ ;  /* 0x00000005040472a5 */ /* 0x000fe2000f8e003f */
[----:B------:R-:W-:Y:S01]  /*9a80*/  PRMT R0, RZ, 0x7610, R0 ;  /* 0x00007610ff007816 */ /* 0x000fe20000000000 */
[----:B------:R-:W-:Y:S02]  /*9a90*/  IMAD.MOV.U32 R153, RZ, RZ, -0x1 ;  /* 0xffffffffff997424 */ /* 0x000fe400078e00ff */
[----:B------:R-:W-:Y:S02]  /*9aa0*/  IMAD.MOV.U32 R23, RZ, RZ, -0x1 ;  /* 0xffffffffff177424 */ /* 0x000fe400078e00ff */
[----:B0-----:R-:W-:-:S04]  /*9ab0*/  IMAD.WIDE.U32 R16, R3, UR4, R16 ;  /* 0x0000000403107c25 */ /* 0x001fc8000f8e0010 */
[----:B------:R-:W-:Y:S01]  /*9ac0*/  IMAD R3, R3, UR5, RZ ;  /* 0x0000000503037c24 */ /* 0x000fe2000f8e02ff */
[----:B------:R-:W-:Y:S02]  /*9ad0*/  ULDC.64 UR4, c[0x0][0x650] ;  /* 0x0001940000047ab9 */ /* 0x000fe40000000a00 */
[----:B------:R-:W-:Y:S01]  /*9ae0*/  ISETP.GE.U32.AND P0, PT, R16, UR4, PT ;  /* 0x0000000410007c0c */ /* 0x000fe2000bf06070 */
[----:B------:R-:W-:-:S05]  /*9af0*/  IMAD.IADD R17, R17, 0x1, R3 ;  /* 0x0000000111117824 */ /* 0x000fca00078e0203 */
[----:B------:R-:W-:-:S13]  /*9b00*/  ISETP.GE.U32.AND.EX P0, PT, R17, UR5, PT, P0 ;  /* 0x0000000511007c0c */ /* 0x000fda000bf06100 */
[----:B------:R-:W-:Y:S05]  /*9b10*/  @P0 BRA `(.L_x_289) ;  /* 0x0000000400640947 */ /* 0x000fea0003800000 */
[----:B------:R-:W0:Y:S01]  /*9b20*/  S2R R12, SR_CTAID.X ;  /* 0x00000000000c7919 */ /* 0x000e220000002500 */
[----:B------:R-:W0:Y:S01]  /*9b30*/  LDC.64 R10, c[0x0][0x628] ;  /* 0x00018a00ff0a7b82 */ /* 0x000e220000000a00 */
[----:B------:R-:W-:Y:S01]  /*9b40*/  ULDC UR4, c[0x0][0x150] ;  /* 0x0000540000047ab9 */ /* 0x000fe20000000800 */
[----:B-1234-:R-:W-:Y:S01]  /*9b50*/  IMAD.MOV.U32 R8, RZ, RZ, R16 ;  /* 0x000000ffff087224 */ /* 0x01efe200078e0010 */
[----:B-----5:R-:W1:Y:S01]  /*9b60*/  S2R R24, SR_CTAID.Y ;  /* 0x0000000000187919 */ /* 0x020e620000002600 */
[----:B------:R-:W-:-:S04]  /*9b70*/  IMAD.MOV.U32 R9, RZ, RZ, R17 ;  /* 0x000000ffff097224 */ /* 0x000fc800078e0011 */
[----:B------:R-:W2:Y:S08]  /*9b80*/  LDC R21, c[0x0][0x144] ;  /* 0x00005100ff157b82 */ /* 0x000eb00000000800 */
[----:B------:R-:W3:Y:S08]  /*9b90*/  LDC R0, c[0x0][0x630] ;  /* 0x00018c00ff007b82 */ /* 0x000ef00000000800 */
[----:B------:R-:W4:Y:S01]  /*9ba0*/  LDC.64 R14, c[0x0][0x620] ;  /* 0x00018800ff0e7b82 */ /* 0x000f220000000a00 */
[----:B0-----:R-:W-:-:S04]  /*9bb0*/  ISETP.NE.U32.AND P0, PT, R10, RZ, PT ;  /* 0x000000ff0a00720c */ /* 0x001fc80003f05070 */
[----:B------:R-:W-:Y:S02]  /*9bc0*/  ISETP.NE.AND.EX P0, PT, R11, RZ, PT, P0 ;  /* 0x000000ff0b00720c */ /* 0x000fe40003f05300 */
[----:B------:R-:W-:-:S05]  /*9bd0*/  I2FP.F32.U32 R3, R12 ;  /* 0x0000000c00037245 */ /* 0x000fca0000201000 */
[----:B------:R-:W-:-:S04]  /*9be0*/  FMUL R3, R3, UR4 ;  /* 0x0000000403037c20 */ /* 0x000fc80008400000 */
[----:B------:R0:W0:Y:S02]  /*9bf0*/  F2I.U32.TRUNC.NTZ R20, R3 ;  /* 0x0000000300147305 */ /* 0x000024000020f000 */
[----:B-123--:R-:W-:Y:S05]  /*9c00*/  @!P0 BRA `(.L_x_290) ;  /* 0x0000000000288947 */ /* 0x00efea0003800000 */
[----:B0-----:R-:W0:Y:S02]  /*9c10*/  LDC R3, c[0x0][0x634] ;  /* 0x00018d00ff037b82 */ /* 0x001e240000000800 */
        /* <DEDUP_REMOVED lines=9> */
.L_x_290:
[----:B------:R-:W1:Y:S01]  /*9cb0*/  LDC.64 R28, c[0x0][0x640] ;  /* 0x00019000ff1c7b82 */ /* 0x000e620000000a00 */
[-CC-:B------:R-:W-:Y:S01]  /*9cc0*/  SHF.R.U64 R23, R8, R0.reuse, R9.reuse ;  /* 0x0000000008177219 */ /* 0x180fe20000001209 */
[----:B0-----:R-:W-:Y:S01]  /*9cd0*/  IMAD.MOV R20, RZ, RZ, -R20 ;  /* 0x000000ffff147224 */ /* 0x001fe200078e0a14 */
[----:B------:R-:W-:Y:S01]  /*9ce0*/  SHF.R.U32.HI R0, RZ, R0, R9 ;  /* 0x00000000ff007219 */ /* 0x000fe20000011609 */
[----:B------:R-:W-:Y:S01]  /*9cf0*/  ULDC UR4, c[0x0][0x154] ;  /* 0x0000550000047ab9 */ /* 0x000fe20000000800 */
[----:B------:R-:W-:Y:S01]  /*9d00*/  IADD3 R3, P0, RZ, -R23, RZ ;  /* 0x80000017ff037210 */ /* 0x000fe20007f1e0ff */
[----:B------:R-:W-:Y:S02]  /*9d10*/  IMAD R21, R21, R20, R12 ;  /* 0x0000001415157224 */ /* 0x000fe400078e020c */
[----:B------:R-:W0:Y:S01]  /*9d20*/  LDC R6, c[0x0][0x618] ;  /* 0x00018600ff067b82 */ /* 0x000e220000000800 */
[----:B------:R-:W-:Y:S02]  /*9d30*/  IMAD.MOV.U32 R7, RZ, RZ, 0x1 ;  /* 0x00000001ff077424 */ /* 0x000fe400078e00ff */
[----:B------:R-:W-:-:S04]  /*9d40*/  IMAD.X R5, RZ, RZ, ~R0, P0 ;  /* 0x000000ffff057224 */ /* 0x000fc800000e0e00 */
[-C--:B----4-:R-:W-:Y:S01]  /*9d50*/  IMAD R0, R5, R14.reuse, RZ ;  /* 0x0000000e05007224 */ /* 0x090fe200078e02ff */
[----:B------:R-:W2:Y:S01]  /*9d60*/  LDC R8, c[0x0][0x608] ;  /* 0x00018200ff087b82 */ /* 0x000ea20000000800 */
[----:B------:R-:W-:-:S04]  /*9d70*/  IMAD.WIDE.U32 R4, R3, R14, R16 ;  /* 0x0000000e03047225 */ /* 0x000fc800078e0010 */
[----:B------:R-:W-:Y:S01]  /*9d80*/  IMAD R3, R3, R15, R0 ;  /* 0x0000000f03037224 */ /* 0x000fe200078e0200 */
[----:B------:R-:W-:Y:S02]  /*9d90*/  I2FP.F32.U32 R0, R24 ;  /* 0x0000001800007245 */ /* 0x000fe40000201000 */
[----:B------:R-:W3:Y:S01]  /*9da0*/  LDC R26, c[0x0][0x658] ;  /* 0x00019600ff1a7b82 */ /* 0x000ee20000000800 */
[----:B------:R-:W-:Y:S01]  /*9db0*/  IMAD.IADD R3, R5, 0x1, R3 ;  /* 0x0000000105037824 */ /* 0x000fe200078e0203 */
[----:B-1----:R-:W-:Y:S01]  /*9dc0*/  ISETP.NE.U32.AND P0, PT, R28, RZ, PT ;  /* 0x000000ff1c00720c */ /* 0x002fe20003f05070 */
[----:B------:R-:W-:Y:S01]  /*9dd0*/  FMUL R0, R0, UR4 ;  /* 0x0000000400007c20 */ /* 0x000fe20008400000 */
[----:B------:R-:W-:Y:S02]  /*9de0*/  IMAD.MOV.U32 R5, RZ, RZ, -0x1 ;  /* 0xffffffffff057424 */ /* 0x000fe400078e00ff */
[----:B------:R-:W-:Y:S01]  /*9df0*/  ISETP.NE.AND.EX P0, PT, R29, RZ, PT, P0 ;  /* 0x000000ff1d00720c */ /* 0x000fe20003f05300 */
[----:B------:R1:W4:Y:S01]  /*9e00*/  F2I.U32.TRUNC.NTZ R13, R0 ;  /* 0x00000000000d7305 */ /* 0x000322000020f000 */
[----:B------:R-:W1:Y:S01]  /*9e10*/  LDC R15, c[0x0][0x148] ;  /* 0x00005200ff0f7b82 */ /* 0x000e620000000800 */
[----:B0-----:R-:W-:-:S02]  /*9e20*/  SHF.R.U64 R12, R4, R6, R3 ;  /* 0x00000006040c7219 */ /* 0x001fc40000001203 */
[----:B------:R-:W-:-:S05]  /*9e30*/  SHF.R.U32.HI R3, RZ, R6, R3 ;  /* 0x00000006ff037219 */ /* 0x000fca0000011603 */
[----:B------:R-:W0:Y:S01]  /*9e40*/  LDC R20, c[0x0][0x600] ;  /* 0x00018000ff147b82 */ /* 0x000e220000000800 */
[-CC-:B--2---:R-:W-:Y:S02]  /*9e50*/  SHF.R.U64 R10, R12, R8.reuse, R3.reuse ;  /* 0x000000080c0a7219 */ /* 0x184fe40000001203 */
[----:B------:R-:W-:-:S05]  /*9e60*/  SHF.R.U32.HI R3, RZ, R8, R3 ;  /* 0x00000008ff037219 */ /* 0x000fca0000011603 */
[----:B------:R-:W2:Y:S01]  /*9e70*/  LDC R27, c[0x0][0x648] ;  /* 0x00019200ff1b7b82 */ /* 0x000ea20000000800 */
[-C--:B---3--:R-:W-:Y:S02]  /*9e80*/  SHF.L.U32 R4, R5, R26.reuse, RZ ;  /* 0x0000001a05047219 */ /* 0x088fe400000006ff */
[--C-:B------:R-:W-:Y:S02]  /*9e90*/  SHF.R.U64 R14, R10, R26, R3.reuse ;  /* 0x0000001a0a0e7219 */ /* 0x100fe40000001203 */
[----:B------:R-:W-:Y:S02]  /*9ea0*/  LOP3.LUT R25, RZ, R4, RZ, 0x33, !PT ;  /* 0x00000004ff197212 */ /* 0x000fe400078e33ff */
[-C--:B------:R-:W-:Y:S01]  /*9eb0*/  SHF.R.U32.HI R5, RZ, R26.reuse, R3 ;  /* 0x0000001aff057219 */ /* 0x080fe20000011603 */
[----:B------:R-:W3:Y:S01]  /*9ec0*/  LDC R30, c[0x0][0x638] ;  /* 0x00018e00ff1e7b82 */ /* 0x000ee20000000800 */
[----:B------:R-:W-:Y:S01]  /*9ed0*/  SHF.L.U32 R154, R7, R26, RZ ;  /* 0x0000001a079a7219 */ /* 0x000fe200000006ff */
[----:B------:R-:W-:-:S06]  /*9ee0*/  IMAD.MOV.U32 R4, RZ, RZ, R14 ;  /* 0x000000ffff047224 */ /* 0x000fcc00078e000e */
[----:B------:R-:W0:Y:S01]  /*9ef0*/  LDC R31, c[0x0][0x610] ;  /* 0x00018400ff1f7b82 */ /* 0x000e220000000800 */
[----:B----4-:R-:W-:Y:S05]  /*9f00*/  @!P0 BRA `(.L_x_291) ;  /* 0x0000000000288947 */ /* 0x010fea0003800000 */
        /* <DEDUP_REMOVED lines=10> */
.L_x_291:
[----:B------:R-:W-:Y:S01]  /*9fb0*/  ISETP.NE.AND P0, PT, R2, 0x1, PT ;  /* 0x000000010200780c */ /* 0x000fe20003f05270 */
[----:B0-----:R-:W-:Y:S01]  /*9fc0*/  VIADD R7, R20, 0xffffffff ;  /* 0xffffffff14077836 */ /* 0x001fe20000000000 */
[----:B-12---:R-:W-:Y:S01]  /*9fd0*/  SHF.R.U64 R0, R4, R27, R5 ;  /* 0x0000001b04007219 */ /* 0x006fe20000001205 */
[----:B------:R-:W-:Y:S01]  /*9fe0*/  IMAD.MOV R13, RZ, RZ, -R13 ;  /* 0x000000ffff0d7224 */ /* 0x000fe200078e0a0d */
[----:B------:R-:W-:Y:S01]  /*9ff0*/  LOP3.LUT R5, R10, R25, RZ, 0xc0, !PT ;  /* 0x000000190a057212 */ /* 0x000fe200078ec0ff */
[----:B------:R-:W-:Y:S02]  /*a000*/  IMAD.MOV.U32 R4, RZ, RZ, 0x1 ;  /* 0x00000001ff047424 */ /* 0x000fe400078e00ff */
[----:B------:R-:W-:Y:S02]  /*a010*/  IMAD.MOV R3, RZ, RZ, -R0 ;  /* 0x000000ffff037224 */ /* 0x000fe400078e0a00 */
[----:B------:R-:W-:Y:S01]  /*a020*/  IMAD R154, R154, R0, R5 ;  /* 0x000000009a9a7224 */ /* 0x000fe200078e0205 */
[----:B------:R-:W-:Y:S01]  /*a030*/  LOP3.LUT R5, R12, R7, RZ, 0xc0, !PT ;  /* 0x000000070c057212 */ /* 0x000fe200078ec0ff */
[----:B---3--:R-:W-:-:S02]  /*a040*/  IMAD R0, R3, R30, R14 ;  /* 0x0000001e03007224 */ /* 0x008fc400078e020e */
[----:B------:R-:W-:Y:S02]  /*a050*/  @P0 IMAD R21, R15, R13, R24 ;  /* 0x0000000d0f150224 */ /* 0x000fe400078e0218 */
[----:B------:R-:W-:Y:S01]  /*a060*/  IMAD R3, R0, R20, R5 ;  /* 0x0000001400037224 */ /* 0x000fe200078e0205 */
[----:B------:R-:W-:Y:S01]  /*a070*/  PRMT R0, R4, 0x7610, R0 ;  /* 0x0000761004007816 */ /* 0x000fe20000000000 */
[----:B------:R-:W-:-:S05]  /*a080*/  IMAD R154, R154, R31, R21 ;  /* 0x0000001f9a9a7224 */ /* 0x000fca00078e0215 */
[----:B------:R-:W-:Y:S02]  /*a090*/  SEL R153, R3, R154, !P0 ;  /* 0x0000009a03997207 */ /* 0x000fe40004000000 */
[----:B------:R-:W-:-:S07]  /*a0a0*/  SEL R154, R154, R3, !P0 ;  /* 0x000000039a9a7207 */ /* 0x000fce0004000000 */
.L_x_289:
[----:B------:R-:W-:-:S13]  /*a0b0*/  LOP3.LUT P0, RZ, R0, 0xff, RZ, 0xc0, !PT ;  /* 0x000000ff00ff7812 */ /* 0x000fda000780c0ff */
[----:B------:R-:W-:Y:S05]  /*a0c0*/  @P0 BRA `(.L_x_292) ;  /* 0xffffff7000540947 */ /* 0x000fea000383ffff */
[----:B------:R-:W-:Y:S05]  /*a0d0*/  EXIT ;  /* 0x000000000000794d */ /* 0x000fea0003800000 */
.L_x_7:
[----:B0-----:R-:W-:Y:S01]  /*a0e0*/  ULDC.64 UR4, c[0x0][0x650] ;  /* 0x0001940000047ab9 */ /* 0x001fe20000000a00 */
        /* <DEDUP_REMOVED lines=25> */
.L_x_294:
[----:B------:R-:W0:Y:S01]  /*a280*/  LDC.64 R28, c[0x0][0x640] ;  /* 0x00019000ff1c7b82 */ /* 0x000e220000000a00 */
[-CC-:B------:R-:W-:Y:S01]  /*a290*/  SHF.R.U64 R22, R12, R6.reuse, R13.reuse ;  /* 0x000000060c167219 */ /* 0x180fe2000000120d */
[----:B------:R-:W-:Y:S01]  /*a2a0*/  IMAD.MOV.U32 R30, RZ, RZ, 0x1 ;  /* 0x00000001ff1e7424 */ /* 0x000fe200078e00ff */
[----:B------:R-:W-:Y:S02]  /*a2b0*/  SHF.R.U32.HI R6, RZ, R6, R13 ;  /* 0x00000006ff067219 */ /* 0x000fe4000001160d */
        /* <DEDUP_REMOVED lines=8> */
[----:B------:R-:W-:Y:S01]  /*a340*/  IMAD.IADD R9, R9, 0x1, R11 ;  /* 0x0000000109097824 */ /* 0x000fe200078e020b */
[----:B0-----:R-:W-:-:S04]  /*a350*/  ISETP.NE.U32.AND P0, PT, R28, RZ, PT ;  /* 0x000000ff1c00720c */ /* 0x001fc80003f05070 */
[----:B------:R-:W-:Y:S02]  /*a360*/  ISETP.NE.AND.EX P0, PT, R29, RZ, PT, P0 ;  /* 0x000000ff1d00720c */ /* 0x000fe40003f05300 */
[----:B------:R-:W0:Y:S01]  /*a370*/  LDC R20, c[0x0][0x600] ;  /* 0x00018000ff147b82 */ /* 0x000e220000000800 */
[-CC-:B-1----:R-:W-:Y:S01]  /*a380*/  SHF.R.U64 R14, R8, R10.reuse, R9.reuse ;  /* 0x0000000a080e7219 */ /* 0x182fe20000001209 */
[----:B------:R-:W-:Y:S01]  /*a390*/  IMAD.MOV.U32 R8, RZ, RZ, -0x1 ;  /* 0xffffffffff087424 */ /* 0x000fe200078e00ff */
[----:B------:R-:W-:-:S05]  /*a3a0*/  SHF.R.U32.HI R9, RZ, R10, R9 ;  /* 0x0000000aff097219 */ /* 0x000fca0000011609 */
[----:B------:R-:W1:Y:S01]  /*a3b0*/  LDC R24, c[0x0][0x648] ;  /* 0x00019200ff187b82 */ /* 0x000e620000000800 */
[-CC-:B--2---:R-:W-:Y:S02]  /*a3c0*/  SHF.R.U64 R23, R14, R12.reuse, R9.reuse ;  /* 0x0000000c0e177219 */ /* 0x184fe40000001209 */
[----:B------:R-:W-:-:S05]  /*a3d0*/  SHF.R.U32.HI R6, RZ, R12, R9 ;  /* 0x0000000cff067219 */ /* 0x000fca0000011609 */
[----:B------:R-:W2:Y:S01]  /*a3e0*/  LDC R26, c[0x0][0x638] ;  /* 0x00018e00ff1a7b82 */ /* 0x000ea20000000800 */
[-C--:B---3--:R-:W-:Y:S02]  /*a3f0*/  SHF.L.U32 R8, R8, R27.reuse, RZ ;  /* 0x0000001b08087219 */ /* 0x088fe400000006ff */
[-CC-:B------:R-:W-:Y:S02]  /*a400*/  SHF.R.U64 R25, R23, R27.reuse, R6.reuse ;  /* 0x0000001b17197219 */ /* 0x180fe40000001206 */
[----:B------:R-:W-:Y:S02]  /*a410*/  LOP3.LUT R32, RZ, R8, RZ, 0x33, !PT ;  /* 0x00000008ff207212 */ /* 0x000fe400078e33ff */
[----:B------:R-:W-:Y:S01]  /*a420*/  SHF.R.U32.HI R9, RZ, R27, R6 ;  /* 0x0000001bff097219 */ /* 0x000fe20000011606 */
[----:B------:R-:W3:Y:S01]  /*a430*/  LDC R31, c[0x0][0x610] ;  /* 0x00018400ff1f7b82 */ /* 0x000ee20000000800 */
[----:B------:R-:W-:Y:S01]  /*a440*/  IMAD.MOV.U32 R8, RZ, RZ, R25 ;  /* 0x000000ffff087224 */ /* 0x000fe200078e0019 */
[----:B------:R-:W-:Y:S06]  /*a450*/  @!P0 BRA `(.L_x_295) ;  /* 0x0000000000288947 */ /* 0x000fec0003800000 */
        /* <DEDUP_REMOVED lines=10> */
.L_x_295:
[----:B------:R-:W-:Y:S01]  /*a500*/  ISETP.NE.AND P0, PT, R2, 0x1, PT ;  /* 0x000000010200780c */ /* 0x000fe20003f05270 */
[----:B------:R-:W-:Y:S01]  /*a510*/  IMAD.MOV.U32 R13, RZ, RZ, R22 ;  /* 0x000000ffff0d7224 */ /* 0x000fe200078e0016 */
[----:B-1----:R-:W-:Y:S01]  /*a520*/  SHF.R.U64 R6, R8, R24, R9 ;  /* 0x0000001808067219 */ /* 0x002fe20000001209 */
[----:B0-----:R-:W-:Y:S01]  /*a530*/  VIADD R9, R20, 0xffffffff ;  /* 0xffffffff14097836 */ /* 0x001fe20000000000 */
[----:B------:R-:W-:Y:S02]  /*a540*/  SHF.L.U32 R30, R30, R27, RZ ;  /* 0x0000001b1e1e7219 */ /* 0x000fe400000006ff */
[----:B------:R-:W-:Y:S01]  /*a550*/  LOP3.LUT R5, R23, R32, RZ, 0xc0, !PT ;  /* 0x0000002017057212 */ /* 0x000fe200078ec0ff */
[----:B------:R-:W-:-:S04]  /*a560*/  IMAD.MOV R8, RZ, RZ, -R6 ;  /* 0x000000ffff087224 */ /* 0x000fc800078e0a06 */
[----:B------:R-:W-:Y:S01]  /*a570*/  IMAD R6, R30, R6, R5 ;  /* 0x000000061e067224 */ /* 0x000fe200078e0205 */
[----:B------:R-:W-:Y:S01]  /*a580*/  LOP3.LUT R5, R14, R9, RZ, 0xc0, !PT ;  /* 0x000000090e057212 */ /* 0x000fe200078ec0ff */
[----:B------:R-:W-:Y:S02]  /*a590*/  @P0 IMAD R3, R7, R21, R4 ;  /* 0x0000001507030224 */ /* 0x000fe400078e0204 */
[----:B--2---:R-:W-:Y:S02]  /*a5a0*/  IMAD R4, R8, R26, R25 ;  /* 0x0000001a08047224 */ /* 0x004fe400078e0219 */
[----:B---3--:R-:W-:Y:S02]  /*a5b0*/  IMAD R3, R6, R31, R3 ;  /* 0x0000001f06037224 */ /* 0x008fe400078e0203 */
[----:B------:R-:W-:Y:S02]  /*a5c0*/  IMAD R4, R4, R20, R5 ;  /* 0x0000001404047224 */ /* 0x000fe400078e0205 */
[----:B------:R-:W-:-:S03]  /*a5d0*/  IMAD.MOV.U32 R6, RZ, RZ, 0x1 ;  /* 0x00000001ff067424 */ /* 0x000fc600078e00ff */
[----:B------:R-:W-:Y:S02]  /*a5e0*/  SEL R20, R4, R3, !P0 ;  /* 0x0000000304147207 */ /* 0x000fe40004000000 */
[----:B------:R-:W-:-:S07]  /*a5f0*/  SEL R11, R3, R4, !P0 ;  /* 0x00000004030b7207 */ /* 0x000fce0004000000 */
.L_x_293:
[----:B------:R-:W-:-:S08]  /*a600*/  NOP ;  /* 0x0000000000007918 */ /* 0x000fd00000000000 */
[----:B------:R-:W0:-:S00]  /*a610*/  USETMAXREG.DEALLOC.CTAPOOL 0x28 ;  /* 0x00000028000079c8 */ /* 0x000e0000080e0500 */
[----:B0-----:R-:W-:-:S13]  /*a620*/  ISETP.NE.AND P0, PT, R0, RZ, PT ;  /* 0x000000ff0000720c */ /* 0x001fda0003f05270 */
[----:B------:R-:W-:Y:S05]  /*a630*/  @P0 EXIT ;  /* 0x000000000000094d */ /* 0x000fea0003800000 */
[----:B------:R-:W-:Y:S01]  /*a640*/  LOP3.LUT P0, RZ, R6, 0xff, RZ, 0xc0, !PT ;  /* 0x000000ff06ff7812 */ /* 0x000fe2000780c0ff */
[----:B------:R-:W-:Y:S02]  /*a650*/  IMAD.MOV.U32 R0, RZ, RZ, 0x1 ;  /* 0x00000001ff007424 */ /* 0x000fe400078e00ff */
[----:B------:R-:W-:-:S10]  /*a660*/  IMAD.MOV.U32 R12, RZ, RZ, RZ ;  /* 0x000000ffff0c7224 */ /* 0x000fd400078e00ff */
[----:B------:R-:W-:Y:S05]  /*a670*/  @!P0 BRA `(.L_x_296) ;  /* 0x0000000c007c8947 */ /* 0x000fea0003800000 */
[----:B------:R-:W0:Y:S01]  /*a680*/  LDC R0, c[0x0][0x28c] ;  /* 0x0000a300ff007b82 */ /* 0x000e220000000800 */
[----:B------:R-:W-:Y:S01]  /*a690*/  ULDC UR5, c[0x0][0x658] ;  /* 0x0001960000057ab9 */ /* 0x000fe20000000800 */
[----:B------:R-:W-:Y:S01]  /*a6a0*/  UMOV UR11, 0xffffffff ;  /* 0xffffffff000b7882 */ /* 0x000fe20000000000 */
[----:B------:R-:W-:Y:S01]  /*a6b0*/  UMOV UR15, 0x1 ;  /* 0x00000001000f7882 */ /* 0x000fe20000000000 */
[----:B------:R-:W-:Y:S01]  /*a6c0*/  USHF.L.U32 UR11, UR11, UR5, URZ ;  /* 0x000000050b0b7299 */ /* 0x000fe2000800063f */
[----:B------:R-:W-:Y:S01]  /*a6d0*/  BSSY B0, `(.L_x_296) ;  /* 0x00000d9000007945 */ /* 0x000fe20003800000 */
[----:B------:R-:W-:Y:S01]  /*a6e0*/  ULDC UR9, c[0x0][0xc] ;  /* 0x0000030000097ab9 */ /* 0x000fe20000000800 */
[----:B------:R-:W-:Y:S01]  /*a6f0*/  ULDC UR14, c[0x0][0x10] ;  /* 0x00000400000e7ab9 */ /* 0x000fe20000000800 */
[----:B------:R-:W1:Y:S01]  /*a700*/  S2UR UR8, SR_CgaCtaId ;  /* 0x00000000000879c3 */ /* 0x000e620000008800 */
[----:B------:R-:W-:Y:S01]  /*a710*/  ULOP3.LUT UR13, URZ, UR11, URZ, 0x33, !UPT ;  /* 0x0000000b3f0d7292 */ /* 0x000fe2000f8e333f */
[----:B------:R-:W-:Y:S01]  /*a720*/  IMAD.MOV.U32 R10, RZ, RZ, 0x1 ;  /* 0x00000001ff0a7424 */ /* 0x000fe200078e00ff */
[----:B------:R-:W-:Y:S01]  /*a730*/  LOP3.LUT R9, R19, 0x2, RZ, 0xfc, !PT ;  /* 0x0000000213097812 */ /* 0x000fe200078efcff */
[----:B------:R-:W-:Y:S01]  /*a740*/  IMAD.MOV.U32 R12, RZ, RZ, RZ ;  /* 0x000000ffff0c7224 */ /* 0x000fe200078e00ff */
[----:B------:R-:W-:Y:S01]  /*a750*/  ULDC UR4, c[0x0][0x600] ;  /* 0x0001800000047ab9 */ /* 0x000fe20000000800 */
[----:B------:R-:W-:Y:S01]  /*a760*/  UMOV UR18, 0x5 ;  /* 0x0000000500127882 */ /* 0x000fe20000000000 */
[----:B------:R-:W-:-:S02]  /*a770*/  UIADD3 UR4, UR4, -0x1, URZ ;  /* 0xffffffff04047890 */ /* 0x000fc4000fffe03f */
[----:B------:R-:W-:Y:S01]  /*a780*/  USHF.L.U32 UR5, UR15, UR5, URZ ;  /* 0x000000050f057299 */ /* 0x000fe2000800063f */
[----:B------:R-:W-:Y:S01]  /*a790*/  ULDC.64 UR28, c[0x0][0x198] ;  /* 0x00006600001c7ab9 */ /* 0x000fe20000000a00 */
[----:B0-----:R-:W-:-:S05]  /*a7a0*/  VIADD R0, R0, 0x1f ;  /* 0x0000001f00007836 */ /* 0x001fca0000000000 */
[----:B------:R-:W-:Y:S01]  /*a7b0*/  SHF.R.S32.HI R3, RZ, 0x1f, R0 ;  /* 0x0000001fff037819 */ /* 0x000fe20000011400 */
[----:B-1----:R-:W-:-:S03]  /*a7c0*/  ULOP3.LUT UR10, UR8, 0x1, URZ, 0xc0, !UPT ;  /* 0x00000001080a7892 */ /* 0x002fc6000f8ec03f */
[----:B------:R-:W-:Y:S01]  /*a7d0*/  LEA.HI R3, R3, R0, RZ, 0x5 ;  /* 0x0000000003037211 */ /* 0x000fe200078f28ff */
[----:B------:R-:W-:Y:S01]  /*a7e0*/  USHF.R.U32.HI UR25, URZ, 0x1, UR8 ;  /* 0x000000013f197899 */ /* 0x000fe20008011608 */
[----:B------:R-:W-:Y:S01]  /*a7f0*/  IMAD.MOV.U32 R0, RZ, RZ, 0x1 ;  /* 0x00000001ff007424 */ /* 0x000fe200078e00ff */
[----:B------:R-:W-:Y:S01]  /*a800*/  USHF.L.U32 UR6, UR8, 0x7, URZ ;  /* 0x0000000708067899 */ /* 0x000fe2000800063f */
[----:B------:R-:W-:Y:S01]  /*a810*/  SHF.R.S32.HI R3, RZ, 0x5, R3 ;  /* 0x00000005ff037819 */ /* 0x000fe20000011403 */
[----:B------:R-:W-:Y:S02]  /*a820*/  USHF.L.U32 UR7, UR8, 0xc, URZ ;  /* 0x0000000c08077899 */ /* 0x000fe4000800063f */
[----:B------:R-:W-:Y:S02]  /*a830*/  ULOP3.LUT UR8, UR8, 0xfffffffe, URZ, 0xc0, !UPT ;  /* 0xfffffffe08087892 */ /* 0x000fe4000f8ec03f */
[----:B------:R-:W-:Y:S01]  /*a840*/  UISETP.GT.U32.AND UP0, UPT, UR10, 0xffff, UPT ;  /* 0x0000ffff0a00788c */ /* 0x000fe2000bf04070 */
[----:B------:R-:W-:Y:S01]  /*a850*/  VIADD R8, R3, 0x1 ;  /* 0x0000000103087836 */ /* 0x000fe20000000000 */
[----:B------:R-:W-:-:S02]  /*a860*/  USHF.L.U32 UR11, UR15, UR8, URZ ;  /* 0x000000080f0b7299 */ /* 0x000fc4000800063f */
[----:B------:R-:W-:Y:S02]  /*a870*/  ULOP3.LUT UR12, UR8, 0x1, URZ, 0xfc, !UPT ;  /* 0x00000001080c7892 */ /* 0x000fe4000f8efc3f */
[----:B------:R-:W-:Y:S02]  /*a880*/  UIMAD.WIDE.U32 UR8, UR9, UR14, URZ ;  /* 0x0000000e090872a5 */ /* 0x000fe4000f8e003f */
[----:B------:R-:W-:Y:S01]  /*a890*/  USEL UR10, UR10, 0xffff, !UP0 ;  /* 0x0000ffff0a0a7887 */ /* 0x000fe2000c000000 */
[----:B------:R-:W-:Y:S01]  /*a8a0*/  ULDC UR14, c[0x0][0x14] ;  /* 0x00000500000e7ab9 */ /* 0x000fe20000000800 */
[----:B------:R-:W-:Y:S02]  /*a8b0*/  USHF.L.U32 UR12, UR15, UR12, URZ ;  /* 0x0000000c0f0c7299 */ /* 0x000fe4000800063f */
[----:B------:R-:W-:Y:S02]  /*a8c0*/  UIMAD.WIDE.U32 UR26, UR8, UR14, URZ ;  /* 0x0000000e081a72a5 */ /* 0x000fe4000f8e003f */
[----:B------:R-:W-:-:S02]  /*a8d0*/  UIMAD UR21, UR9, UR14, URZ ;  /* 0x0000000e091572a4 */ /* 0x000fc4000f8e023f */
[----:B------:R-:W-:Y:S02]  /*a8e0*/  ULOP3.LUT UR10, UR10, 0xffff, URZ, 0xc0, !UPT ;  /* 0x0000ffff0a0a7892 */ /* 0x000fe4000f8ec03f */
[----:B------:R-:W-:Y:S02]  /*a8f0*/  ULOP3.LUT UR6, UR6, 0x80, URZ, 0xc0, !UPT ;  /* 0x0000008006067892 */ /* 0x000fe4000f8ec03f */
[----:B------:R-:W-:Y:S02]  /*a900*/  ULOP3.LUT UR7, UR7, 0x1000, URZ, 0xc0, !UPT ;  /* 0x0000100007077892 */ /* 0x000fe4000f8ec03f */
[----:B------:R-:W-:Y:S02]  /*a910*/  ULOP3.LUT UR19, UR11, UR12, URZ, 0xfc, !UPT ;  /* 0x0000000c0b137292 */ /* 0x000fe4000f8efc3f */
[----:B------:R-:W-:Y:S02]  /*a920*/  UIADD3 UR21, UR27, UR21, URZ ;  /* 0x000000151b157290 */ /* 0x000fe4000fffe03f */
[----:B------:R-:W-:-:S12]  /*a930*/  USHF.L.U32 UR18, UR18, UR10, URZ ;  /* 0x0000000a12127299 */ /* 0x000fd8000800063f */
.L_x_307:
[----:B------:R-:W-:-:S03]  /*a940*/  UMOV UR8, 0xffffffff ;  /* 0xffffffff00087882 */ /* 0x000fc60000000000 */
[----:B------:R-:W-:Y:S05]  /*a950*/  BRA.DIV UR8, `(.L_x_297) ;  /* 0x0000000e08d07947 */ /* 0x000fea000b800000 */
[----:B------:R-:W-:-:S13]  /*a960*/  ELECT P6, URZ, PT ;  /* 0x00000000003f782f */ /* 0x000fda00038c0000 */
.L_x_319:
[----:B------:R-:W0:Y:S01]  /*a970*/  LDC R4, c[0x0][0x28c] ;  /* 0x0000a300ff047b82 */ /* 0x000e220000000800 */
[----:B------:R-:W-:Y:S01]  /*a980*/  BSSY B1, `(.L_x_298) ;  /* 0x000003c000017945 */ /* 0x000fe20003800000 */
[----:B0-----:R-:W-:-:S13]  /*a990*/  ISETP.LT.OR P6, PT, R4, 0x1, !P6 ;  /* 0x000000010400780c */ /* 0x001fda00077c1670 */
[----:B------:R-:W-:Y:S05]  /*a9a0*/  @P6 BRA `(.L_x_299) ;  /* 0x0000000000e46947 */ /* 0x000fea0003800000 */
[----:B------:R-:W-:Y:S01]  /*a9b0*/  LEA R11, R11, UR25, 0x1 ;  /* 0x000000190b0b7c11 */ /* 0x000fe2000f8e08ff */
[----:B------:R-:W-:Y:S01]  /*a9c0*/  IMAD.MOV.U32 R21, RZ, RZ, RZ ;  /* 0x000000ffff157224 */ /* 0x000fe200078e00ff */
[----:B------:R-:W-:Y:S01]  /*a9d0*/  LEA R20, R20, UR6, 0x8 ;  /* 0x0000000614147c11 */ /* 0x000fe2000f8e40ff */
[----:B------:R-:W-:Y:S02]  /*a9e0*/  IMAD.MOV.U32 R4, RZ, RZ, R8 ;  /* 0x000000ffff047224 */ /* 0x000fe400078e0008 */
[----:B------:R-:W-:Y:S02]  /*a9f0*/  IMAD.MOV.U32 R5, RZ, RZ, R0 ;  /* 0x000000ffff057224 */ /* 0x000fe400078e0000 */
[----:B------:R-:W-:Y:S02]  /*aa00*/  IMAD.MOV.U32 R6, RZ, RZ, R12 ;  /* 0x000000ffff067224 */ /* 0x000fe400078e000c */
[----:B------:R-:W-:-:S07]  /*aa10*/  IMAD.SHL.U32 R15, R11, 0x40, RZ ;  /* 0x000000400b0f7824 */ /* 0x000fce00078e00ff */
.L_x_302:
[----:B------:R-:W0:Y:S01]  /*aa20*/  S2R R14, SR_CgaCtaId ;  /* 0x00000000000e7919 */ /* 0x000e220000008800 */
[----:B------:R-:W-:Y:S02]  /*aa30*/  MOV R7, 0x400 ;  /* 0x0000040000077802 */ /* 0x000fe40000000f00 */
[----:B------:R-:W-:-:S13]  /*aa40*/  LOP3.LUT P1, RZ, R18, 0x7f, RZ, 0xc0, !PT ;  /* 0x0000007f12ff7812 */ /* 0x000fda000782c0ff */
[----:B------:R-:W1:Y:S01]  /*aa50*/  @!P1 LDC R11, c[0x0][0x500] ;  /* 0x00014000ff0b9b82 */ /* 0x000e620000000800 */
[----:B0-----:R-:W-:Y:S02]  /*aa60*/  LEA R22, R14, R7, 0x18 ;  /* 0x000000070e167211 */ /* 0x001fe400078ec0ff */
[----:B------:R-:W-:-:S03]  /*aa70*/  SHF.L.U32 R7, R5, 0x1f, RZ ;  /* 0x0000001f05077819 */ /* 0x000fc600000006ff */
[----:B------:R-:W-:-:S04]  /*aa80*/  IMAD R14, R6, 0x8, R22 ;  /* 0x00000008060e7824 */ /* 0x000fc800078e0216 */
[----:B------:R-:W0:Y:S02]  /*aa90*/  SYNCS.PHASECHK.TRANS64.TRYWAIT P0, [R14+URZ+0x28], R7 ;  /* 0x000028070e0075a7 */ /* 0x000e24000800017f */
[----:B01----:R-:W-:Y:S05]  /*aaa0*/  @!P0 BRA `(.L_x_300) ;  /* 0x0000000c009c8947 */ /* 0x003fea0003800000 */
.L_x_320:
[----:B0-----:R-:W-:Y:S01]  /*aab0*/  PRMT R7, R9, 0x9910, RZ ;  /* 0x0000991009077816 */ /* 0x001fe200000000ff */
[----:B------:R0:W-:Y:S03]  /*aac0*/  @!P1 SYNCS.ARRIVE.TRANS64 RZ, [R14+URZ], R11 ;  /* 0x0000000b0eff99a7 */ /* 0x0001e6000800003f */
[----:B------:R-:W-:-:S13]  /*aad0*/  ISETP.NE.AND P0, PT, R7, 0x2, PT ;  /* 0x000000020700780c */ /* 0x000fda0003f05270 */
[----:B0-----:R-:W-:Y:S05]  /*aae0*/  @P0 BRA `(.L_x_301) ;  /* 0x0000000000040947 */ /* 0x001fea0003800000 */
[----:B------:R-:W-:Y:S01]  /*aaf0*/  BPT.TRAP 0x1 ;  /* 0x000000040000795c */ /* 0x000fe20000300000 */
.L_x_301:
[----:B------:R-:W-:Y:S01]  /*ab00*/  LEA R7, R6, UR25, 0x1 ;  /* 0x0000001906077c11 */ /* 0x000fe2000f8e08ff */
[----:B------:R-:W-:Y:S01]  /*ab10*/  VIADD R4, R4, 0xffffffff ;  /* 0xffffffff04047836 */ /* 0x000fe20000000000 */
[----:B------:R-:W-:Y:S01]  /*ab20*/  R2UR UR23, R15 ;  /* 0x000000000f1772ca */ /* 0x000fe200000e0000 */
[----:B------:R-:W-:Y:S01]  /*ab30*/  UIADD3 UR14, UP0, UR28, 0xf0, URZ ;  /* 0x000000f01c0e7890 */ /* 0x000fe2000ff1e03f */
[----:B------:R-:W-:Y:S01]  /*ab40*/  R2UR UR9, R14 ;  /* 0x000000000e0972ca */ /* 0x000fe200000e0000 */
[----:B------:R-:W-:Y:S01]  /*ab50*/  IMAD.SHL.U32 R7, R7, 0x800, RZ ;  /* 0x0000080007077824 */ /* 0x000fe200078e00ff */
[----:B------:R-:W-:Y:S01]  /*ab60*/  R2UR UR10, R21 ;  /* 0x00000000150a72ca */ /* 0x000fe200000e0000 */
[----:B------:R-:W-:Y:S01]  /*ab70*/  UIADD3 UR32, UP1, UR28, 0x1f0, URZ ;  /* 0x000001f01c207890 */ /* 0x000fe2000ff3e03f */
[----:B------:R-:W-:Y:S01]  /*ab80*/  R2UR UR12, R13 ;  /* 0x000000000d0c72ca */ /* 0x000fe200000e0000 */
[--C-:B------:R-:W-:Y:S01]  /*ab90*/  IMAD R11, R7, 0x2, R22.reuse ;  /* 0x00000002070b7824 */ /* 0x100fe200078e0216 */
[----:B------:R-:W-:Y:S01]  /*aba0*/  LEA R7, R6, UR7, 0xd ;  /* 0x0000000706077c11 */ /* 0x000fe2000f8e68ff */
[----:B------:R-:W-:Y:S01]  /*abb0*/  UIADD3.X UR15, URZ, UR29, URZ, UP0, !UPT ;  /* 0x0000001d3f0f7290 */ /* 0x000fe200087fe43f */
[----:B------:R-:W-:Y:S01]  /*abc0*/  R2UR UR24, R20 ;  /* 0x00000000141872ca */ /* 0x000fe200000e0000 */
[----:B------:R-:W-:Y:S01]  /*abd0*/  UPRMT UR20, URZ, 0x5410, UR18 ;  /* 0x000054103f147896 */ /* 0x000fe20008000012 */
[----:B------:R-:W-:Y:S01]  /*abe0*/  R2UR UR8, R11 ;  /* 0x000000000b0872ca */ /* 0x000fe200000e0000 */
[----:B------:R-:W-:Y:S01]  /*abf0*/  IMAD R7, R7, 0x2, R22 ;  /* 0x0000000207077824 */ /* 0x000fe200078e0216 */
[----:B------:R-:W-:Y:S01]  /*ac00*/  ISETP.GT.AND P1, PT, R4, 0x1, PT ;  /* 0x000000010400780c */ /* 0x000fe20003f24270 */
[----:B------:R-:W-:Y:S01]  /*ac10*/  VIADD R6, R6, 0x1 ;  /* 0x0000000106067836 */ /* 0x000fe20000000000 */
[----:B------:R-:W-:Y:S01]  /*ac20*/  UPRMT UR30, URZ, 0x5410, UR19 ;  /* 0x000054103f1e7896 */ /* 0x000fe20008000013 */
[----:B------:R-:W-:Y:S01]  /*ac30*/  VIADD R21, R21, 0x20 ;  /* 0x0000002015157836 */ /* 0x000fe20000000000 */
[----:B------:R-:W-:Y:S01]  /*ac40*/  R2UR UR11, R7 ;  /* 0x00000000070b72ca */ /* 0x000fe200000e0000 */
[----:B------:R-:W-:Y:S01]  /*ac50*/  UIADD3.X UR33, URZ, UR29, URZ, UP1, !UPT ;  /* 0x0000001d3f217290 */ /* 0x000fe20008ffe43f */
[----:B------:R-:W-:Y:S01]  /*ac60*/  ISETP.NE.AND P0, PT, R6, 0x5, PT ;  /* 0x000000050600780c */ /* 0x000fe20003f05270 */
[----:B------:R-:W-:Y:S01]  /*ac70*/  UMOV UR16, 0x0 ;  /* 0x0000000000107882 */ /* 0x000fe20000000000 */
[----:B------:R-:W-:-:S02]  /*ac80*/  UMOV UR17, 0x10000000 ;  /* 0x1000000000117882 */ /* 0x000fc40000000000 */
[----:B------:R-:W-:Y:S01]  /*ac90*/  SEL R14, RZ, 0x1, P0 ;  /* 0x00000001ff0e7807 */ /* 0x000fe20000000000 */
[----:B------:R-:W-:Y:S01]  /*aca0*/  UIADD3 UR8, UR8, 0x100, URZ ;  /* 0x0000010008087890 */ /* 0x000fe2000fffe03f */
[----:B------:R-:W-:Y:S02]  /*acb0*/  SEL R6, R6, RZ, P0 ;  /* 0x000000ff06067207 */ /* 0x000fe40000000000 */
[----:B------:R-:W-:-:S03]  /*acc0*/  LOP3.LUT R5, R5, R14, RZ, 0x3c, !PT ;  /* 0x0000000e05057212 */ /* 0x000fc600078e3cff */
[----:B------:R-:W-:-:S03]  /*acd0*/  UIADD3 UR22, UR11, 0xa100, URZ ;  /* 0x0000a1000b167890 */ /* 0x000fc6000fffe03f */
[----:B------:R-:W-:Y:S02]  /*ace0*/  UMOV UR11, UR23 ;  /* 0x00000017000b7c82 */ /* 0x000fe40008000000 */
[----:B------:R0:W-:Y:S02]  /*acf0*/  UTMALDG.3D.MULTICAST [UR8], [UR14], UR20, desc[UR16] ;  /* 0x000010080e0073b4 */ /* 0x0001e40008011814 */
[----:B0-----:R-:W-:Y:S01]  /*ad00*/  UMOV UR8, UR22 ;  /* 0x0000001600087c82 */ /* 0x001fe20008000000 */
[----:B------:R-:W-:Y:S02]  /*ad10*/  UMOV UR11, UR24 ;  /* 0x00000018000b7c82 */ /* 0x000fe40008000000 */
[----:B------:R0:W-:Y:S02]  /*ad20*/  UTMALDG.3D.MULTICAST [UR8], [UR32], UR30, desc[UR16] ;  /* 0x00001008200073b4 */ /* 0x0001e4000801181e */
[----:B0-----:R-:W-:Y:S05]  /*ad30*/  @P1 BRA `(.L_x_302) ;  /* 0xfffffffc00381947 */ /* 0x001fea000383ffff */
.L_x_299:
[----:B------:R-:W-:Y:S05]  /*ad40*/  BSYNC B1 ;  /* 0x0000000000017941 */ /* 0x000fea0003800000 */
.L_x_298:
[----:B------:R-:W-:Y:S01]  /*ad50*/  LOP3.LUT P1, RZ, R10, 0xff, RZ, 0xc0, !PT ;  /* 0x000000ff0aff7812 */ /* 0x000fe2000782c0ff */
[C---:B------:R-:W-:Y:S01]  /*ad60*/  IMAD.IADD R12, R3.reuse, 0x1, R12 ;  /* 0x00000001030c7824 */ /* 0x040fe200078e020c */
[----:B------:R-:W-:Y:S01]  /*ad70*/  ULDC.64 UR8, c[0x0][0x650] ;  /* 0x0001940000087ab9 */ /* 0x000fe20000000a00 */
[C---:B------:R-:W-:Y:S01]  /*ad80*/  ISETP.GE.U32.AND P2, PT, R3.reuse, 0x5, PT ;  /* 0x000000050300780c */ /* 0x040fe20003f46070 */
[----:B------:R-:W-:Y:S01]  /*ad90*/  BSSY B1, `(.L_x_303) ;  /* 0x000006a000017945 */ /* 0x000fe20003800000 */
[----:B------:R-:W-:Y:S01]  /*ada0*/  IMAD.MOV.U32 R11, RZ, RZ, -0x1 ;  /* 0xffffffffff0b7424 */ /* 0x000fe200078e00ff */
[----:B------:R-:W-:Y:S01]  /*adb0*/  ISETP.GT.U32.AND P0, PT, R12, 0x4, PT ;  /* 0x000000040c00780c */ /* 0x000fe20003f04070 */
[----:B------:R-:W-:Y:S01]  /*adc0*/  IMAD.MOV.U32 R20, RZ, RZ, -0x1 ;  /* 0xffffffffff147424 */ /* 0x000fe200078e00ff */
[----:B------:R-:W-:Y:S01]  /*add0*/  PRMT R10, RZ, 0x7610, R10 ;  /* 0x00007610ff0a7816 */ /* 0x000fe2000000000a */
[----:B------:R-:W-:Y:S01]  /*ade0*/  IMAD.MOV.U32 R13, RZ, RZ, -0x1 ;  /* 0xffffffffff0d7424 */ /* 0x000fe200078e00ff */
[----:B------:R-:W-:-:S03]  /*adf0*/  ISETP.LT.U32.AND P0, PT, R3, 0x5, P0 ;  /* 0x000000050300780c */ /* 0x000fc60000701070 */
[----:B------:R-:W0:Y:S01]  /*ae00*/  @P1 S2R R5, SR_CgaCtaId ;  /* 0x0000000000051919 */ /* 0x000e220000008800 */
[----:B------:R-:W-:-:S04]  /*ae10*/  @P1 MOV R4, 0x400 ;  /* 0x0000040000041802 */ /* 0x000fc80000000f00 */
[----:B0-----:R-:W-:Y:S01]  /*ae20*/  @P1 LEA R6, R5, R4, 0x18 ;  /* 0x0000000405061211 */ /* 0x001fe200078ec0ff */
[----:B------:R-:W-:-:S03]  /*ae30*/  IMAD.WIDE.U32 R4, R12, -0x33333333, RZ ;  /* 0xcccccccd0c047825 */ /* 0x000fc600078e00ff */
[----:B------:R0:W-:Y:S01]  /*ae40*/  @P1 SYNCS.ARRIVE.TRANS64.A1T0 RZ, [R6+URZ+0x68], RZ ;  /* 0x000068ff06ff19a7 */ /* 0x0001e2000810003f */
[----:B------:R-:W-:Y:S02]  /*ae50*/  IADD3 R16, P1, R16, UR26, RZ ;  /* 0x0000001a10107c10 */ /* 0x000fe4000ff3e0ff */
[----:B------:R-:W-:Y:S02]  /*ae60*/  SHF.R.U32.HI R7, RZ, 0x2, R5 ;  /* 0x00000002ff077819 */ /* 0x000fe40000011605 */
[----:B------:R-:W-:Y:S02]  /*ae70*/  SEL R5, RZ, 0x1, !P0 ;  /* 0x00000001ff057807 */ /* 0x000fe40004000000 */
[----:B------:R-:W-:Y:S01]  /*ae80*/  IADD3.X R17, R17, UR21, RZ, P1, !PT ;  /* 0x0000001511117c10 */ /* 0x000fe20008ffe4ff */
[----:B------:R-:W-:Y:S01]  /*ae90*/  IMAD R12, R7, -0x5, R12 ;  /* 0xfffffffb070c7824 */ /* 0x000fe200078e020c */
[----:B------:R-:W-:Y:S02]  /*aea0*/  ISETP.GE.U32.AND P0, PT, R16, UR8, PT ;  /* 0x0000000810007c0c */ /* 0x000fe4000bf06070 */
[----:B------:R-:W-:-:S02]  /*aeb0*/  LOP3.LUT R0, R0, R5, RZ, 0x3c, !PT ;  /* 0x0000000500007212 */ /* 0x000fc400078e3cff */
[----:B------:R-:W-:Y:S02]  /*aec0*/  ISETP.GE.U32.AND.EX P0, PT, R17, UR9, PT, P0 ;  /* 0x0000000911007c0c */ /* 0x000fe4000bf06100 */
[----:B------:R-:W-:Y:S02]  /*aed0*/  @P2 LOP3.LUT R0, R0, 0x1, R7, 0x78, !PT ;  /* 0x0000000100002812 */ /* 0x000fe400078e7807 */
[----:B------:R-:W-:-:S09]  /*aee0*/  PRMT R4, RZ, 0x7610, R4 ;  /* 0x00007610ff047816 */ /* 0x000fd20000000004 */
[----:B0-----:R-:W-:Y:S05]  /*aef0*/  @P0 BRA `(.L_x_304) ;  /* 0x00000004004c0947 */ /* 0x001fea0003800000 */
[----:B------:R-:W0:Y:S01]  /*af00*/  S2R R14, SR_CTAID.X ;  /* 0x00000000000e7919 */ /* 0x000e220000002500 */
[----:B------:R-:W-:Y:S01]  /*af10*/  ULDC.64 UR8, c[0x0][0x628] ;  /* 0x00018a0000087ab9 */ /* 0x000fe20000000a00 */
[----:B------:R-:W1:Y:S01]  /*af20*/  LDC R15, c[0x0][0x144] ;  /* 0x00005100ff0f7b82 */ /* 0x000e620000000800 */
[----:B------:R-:W-:Y:S01]  /*af30*/  ISETP.NE.U32.AND P0, PT, RZ, UR8, PT ;  /* 0x00000008ff007c0c */ /* 0x000fe2000bf05070 */
[----:B------:R-:W2:Y:S01]  /*af40*/  S2R R11, SR_CTAID.Y ;  /* 0x00000000000b7919 */ /* 0x000ea20000002600 */
[----:B------:R-:W-:Y:S01]  /*af50*/  ULDC UR10, c[0x0][0x150] ;  /* 0x00005400000a7ab9 */ /* 0x000fe20000000800 */
[----:B------:R-:W-:Y:S01]  /*af60*/  ULDC UR11, c[0x0][0x630] ;  /* 0x00018c00000b7ab9 */ /* 0x000fe20000000800 */
[----:B------:R-:W-:Y:S01]  /*af70*/  ISETP.NE.AND.EX P0, PT, RZ, UR9, PT, P0 ;  /* 0x00000009ff007c0c */ /* 0x000fe2000bf05300 */
[----:B------:R-:W-:Y:S01]  /*af80*/  IMAD.MOV.U32 R4, RZ, RZ, R16 ;  /* 0x000000ffff047224 */ /* 0x000fe200078e0010 */
[----:B0-----:R-:W-:-:S05]  /*af90*/  I2FP.F32.U32 R5, R14 ;  /* 0x0000000e00057245 */ /* 0x001fca0000201000 */
[----:B------:R-:W-:Y:S01]  /*afa0*/  FMUL R20, R5, UR10 ;  /* 0x0000000a05147c20 */ /* 0x000fe20008400000 */
[----:B------:R-:W-:-:S05]  /*afb0*/  IMAD.MOV.U32 R5, RZ, RZ, R17 ;  /* 0x000000ffff057224 */ /* 0x000fca00078e0011 */
[----:B--2---:R-:W-:Y:S05]  /*afc0*/  @!P0 BRA `(.L_x_305) ;  /* 0x0000000000288947 */ /* 0x004fea0003800000 */
[----:B------:R-:W-:Y:S02]  /*afd0*/  ULDC UR10, c[0x0][0x634] ;  /* 0x00018d00000a7ab9 */ /* 0x000fe40000000800 */
[----:B------:R-:W-:-:S05]  /*afe0*/  IADD3 R5, P0, R16, UR10, RZ ;  /* 0x0000000a10057c10 */ /* 0x000fca000ff1e0ff */
[----:B------:R-:W-:-:S04]  /*aff0*/  IMAD.X R13, RZ, RZ, R17, P0 ;  /* 0x000000ffff0d7224 */ /* 0x000fc800000e0611 */
[----:B------:R-:W-:-:S04]  /*b000*/  IMAD.WIDE.U32 R6, R13, UR8, RZ ;  /* 0x000000080d067c25 */ /* 0x000fc8000f8e00ff */
[----:B------:R-:W-:-:S04]  /*b010*/  IMAD.WIDE.U32 R6, P0, R5, UR9, R6 ;  /* 0x0000000905067c25 */ /* 0x000fc8000f800006 */
[----:B------:R-:W-:-:S04]  /*b020*/  IMAD.WIDE.U32 R4, R5, UR8, RZ ;  /* 0x0000000805047c25 */ /* 0x000fc8000f8e00ff */
[----:B------:R-:W-:Y:S01]  /*b030*/  IMAD.MOV.U32 R4, RZ, RZ, R7 ;  /* 0x000000ffff047224 */ /* 0x000fe200078e0007 */
[----:B------:R-:W-:Y:S01]  /*b040*/  IADD3 RZ, P1, R5, R6, RZ ;  /* 0x0000000605ff7210 */ /* 0x000fe20007f3e0ff */
[----:B------:R-:W-:-:S04]  /*b050*/  IMAD.X R5, RZ, RZ, RZ, P0 ;  /* 0x000000ffff057224 */ /* 0x000fc800000e06ff */
[----:B------:R-:W-:-:S08]  /*b060*/  IMAD.WIDE.U32.X R4, R13, UR9, R4, P1 ;  /* 0x000000090d047c25 */ /* 0x000fd000088e0404 */
.L_x_305:
[--C-:B------:R-:W-:Y:S01]  /*b070*/  SHF.R.U64 R13, R4, UR11, R5.reuse ;  /* 0x0000000b040d7c19 */ /* 0x100fe20008001205 */
[----:B------:R-:W0:Y:S01]  /*b080*/  F2I.U32.TRUNC.NTZ R20, R20 ;  /* 0x0000001400147305 */ /* 0x000e22000020f000 */
[----:B------:R-:W-:Y:S01]  /*b090*/  SHF.R.U32.HI R4, RZ, UR11, R5 ;  /* 0x0000000bff047c19 */ /* 0x000fe20008011605 */
[----:B------:R-:W-:Y:S01]  /*b0a0*/  ULDC.64 UR8, c[0x0][0x620] ;  /* 0x0001880000087ab9 */ /* 0x000fe20000000a00 */
[----:B------:R-:W-:Y:S01]  /*b0b0*/  IADD3 R7, P0, RZ, -R13, RZ ;  /* 0x8000000dff077210 */ /* 0x000fe20007f1e0ff */
[----:B------:R-:W-:Y:S01]  /*b0c0*/  ULDC.64 UR10, c[0x0][0x640] ;  /* 0x00019000000a7ab9 */ /* 0x000fe20000000a00 */
[----:B------:R-:W2:Y:S03]  /*b0d0*/  LDC R22, c[0x0][0x148] ;  /* 0x00005200ff167b82 */ /* 0x000ea60000000800 */
[----:B------:R-:W-:Y:S01]  /*b0e0*/  IMAD.X R4, RZ, RZ, ~R4, P0 ;  /* 0x000000ffff047224 */ /* 0x000fe200000e0e04 */
[----:B------:R-:W-:-:S03]  /*b0f0*/  ISETP.NE.U32.AND P0, PT, RZ, UR10, PT ;  /* 0x0000000aff007c0c */ /* 0x000fc6000bf05070 */
[----:B------:R-:W-:Y:S01]  /*b100*/  IMAD R6, R4, UR8, RZ ;  /* 0x0000000804067c24 */ /* 0x000fe2000f8e02ff */
[----:B------:R-:W-:Y:S01]  /*b110*/  ISETP.NE.AND.EX P0, PT, RZ, UR11, PT, P0 ;  /* 0x0000000bff007c0c */ /* 0x000fe2000bf05300 */
[----:B------:R-:W-:Y:S01]  /*b120*/  IMAD.WIDE.U32 R4, R7, UR8, R16 ;  /* 0x0000000807047c25 */ /* 0x000fe2000f8e0010 */
[----:B------:R-:W-:-:S03]  /*b130*/  ULDC UR8, c[0x0][0x618] ;  /* 0x0001860000087ab9 */ /* 0x000fc60000000800 */
[----:B------:R-:W-:Y:S01]  /*b140*/  IMAD R7, R7, UR9, R6 ;  /* 0x0000000907077c24 */ /* 0x000fe2000f8e0206 */
[----:B------:R-:W-:Y:S01]  /*b150*/  ULDC UR9, c[0x0][0x154] ;  /* 0x0000550000097ab9 */ /* 0x000fe20000000800 */
[----:B0-----:R-:W-:Y:S02]  /*b160*/  IMAD.MOV R6, RZ, RZ, -R20 ;  /* 0x000000ffff067224 */ /* 0x001fe400078e0a14 */
[----:B------:R-:W-:Y:S02]  /*b170*/  IMAD.IADD R5, R5, 0x1, R7 ;  /* 0x0000000105057824 */ /* 0x000fe400078e0207 */
[----:B-1----:R-:W-:Y:S01]  /*b180*/  IMAD R14, R15, R6, R14 ;  /* 0x000000060f0e7224 */ /* 0x002fe200078e020e */
[----:B------:R-:W-:Y:S02]  /*b190*/  I2FP.F32.U32 R6, R11 ;  /* 0x0000000b00067245 */ /* 0x000fe40000201000 */
[--C-:B------:R-:W-:Y:S02]  /*b1a0*/  SHF.R.U64 R15, R4, UR8, R5.reuse ;  /* 0x00000008040f7c19 */ /* 0x100fe40008001205 */
[----:B------:R-:W-:Y:S01]  /*b1b0*/  SHF.R.U32.HI R4, RZ, UR8, R5 ;  /* 0x00000008ff047c19 */ /* 0x000fe20008011605 */
[----:B------:R-:W-:Y:S01]  /*b1c0*/  FMUL R6, R6, UR9 ;  /* 0x0000000906067c20 */ /* 0x000fe20008400000 */
[----:B------:R-:W-:-:S02]  /*b1d0*/  ULDC UR8, c[0x0][0x608] ;  /* 0x0001820000087ab9 */ /* 0x000fc40000000800 */
[--C-:B------:R-:W-:Y:S01]  /*b1e0*/  SHF.R.U64 R21, R15, UR8, R4.reuse ;  /* 0x000000080f157c19 */ /* 0x100fe20008001204 */
[----:B------:R0:W1:Y:S01]  /*b1f0*/  F2I.U32.TRUNC.NTZ R24, R6 ;  /* 0x0000000600187305 */ /* 0x000062000020f000 */
[----:B------:R-:W-:Y:S01]  /*b200*/  SHF.R.U32.HI R4, RZ, UR8, R4 ;  /* 0x00000008ff047c19 */ /* 0x000fe20008011604 */
[----:B------:R-:W-:-:S03]  /*b210*/  ULDC UR8, c[0x0][0x658] ;  /* 0x0001960000087ab9 */ /* 0x000fc60000000800 */
[--C-:B------:R-:W-:Y:S02]  /*b220*/  SHF.R.U64 R20, R21, UR8, R4.reuse ;  /* 0x0000000815147c19 */ /* 0x100fe40008001204 */
[----:B------:R-:W-:-:S03]  /*b230*/  SHF.R.U32.HI R23, RZ, UR8, R4 ;  /* 0x00000008ff177c19 */ /* 0x000fc60008011604 */
[----:B------:R-:W-:Y:S02]  /*b240*/  IMAD.MOV.U32 R4, RZ, RZ, R20 ;  /* 0x000000ffff047224 */ /* 0x000fe400078e0014 */
[----:B------:R-:W-:Y:S01]  /*b250*/  IMAD.MOV.U32 R5, RZ, RZ, R23 ;  /* 0x000000ffff057224 */ /* 0x000fe200078e0017 */
[----:B0-----:R-:W-:Y:S06]  /*b260*/  @!P0 BRA `(.L_x_306) ;  /* 0x0000000000288947 */ /* 0x001fec0003800000 */
        /* <DEDUP_REMOVED lines=10> */
.L_x_306:
[----:B------:R-:W-:Y:S01]  /*b310*/  ISETP.NE.AND P0, PT, R2, 0x1, PT ;  /* 0x000000010200780c */ /* 0x000fe20003f05270 */
[----:B------:R-:W-:Y:S01]  /*b320*/  ULDC UR8, c[0x0][0x648] ;  /* 0x0001920000087ab9 */ /* 0x000fe20000000800 */
[----:B-1----:R-:W-:Y:S01]  /*b330*/  IMAD.MOV R24, RZ, RZ, -R24 ;  /* 0x000000ffff187224 */ /* 0x002fe200078e0a18 */
[----:B------:R-:W-:Y:S01]  /*b340*/  SHF.R.U64 R4, R4, UR8, R5 ;  /* 0x0000000804047c19 */ /* 0x000fe20008001205 */
[----:B------:R-:W-:Y:S01]  /*b350*/  ULDC UR8, c[0x0][0x638] ;  /* 0x00018e0000087ab9 */ /* 0x000fe20000000800 */
[----:B------:R-:W-:Y:S01]  /*b360*/  LOP3.LUT R21, R21, UR13, RZ, 0xc0, !PT ;  /* 0x0000000d15157c12 */ /* 0x000fe2000f8ec0ff */
[----:B------:R-:W-:Y:S02]  /*b370*/  ULDC UR9, c[0x0][0x610] ;  /* 0x0001840000097ab9 */ /* 0x000fe40000000800 */
[----:B------:R-:W-:Y:S02]  /*b380*/  IMAD.MOV R5, RZ, RZ, -R4 ;  /* 0x000000ffff057224 */ /* 0x000fe400078e0a04 */
[----:B------:R-:W-:-:S02]  /*b390*/  IMAD R21, R4, UR5, R21 ;  /* 0x0000000504157c24 */ /* 0x000fc4000f8e0215 */
[----:B------:R-:W-:Y:S01]  /*b3a0*/  IMAD R20, R5, UR8, R20 ;  /* 0x0000000805147c24 */ /* 0x000fe2000f8e0214 */
[----:B------:R-:W-:Y:S01]  /*b3b0*/  ULDC UR8, c[0x0][0x600] ;  /* 0x0001800000087ab9 */ /* 0x000fe20000000800 */
[----:B--2---:R-:W-:Y:S01]  /*b3c0*/  @P0 IMAD R14, R22, R24, R11 ;  /* 0x00000018160e0224 */ /* 0x004fe200078e020b */
[----:B------:R-:W-:Y:S01]  /*b3d0*/  LOP3.LUT R11, R15, UR4, RZ, 0xc0, !PT ;  /* 0x000000040f0b7c12 */ /* 0x000fe2000f8ec0ff */
[----:B------:R-:W-:Y:S02]  /*b3e0*/  IMAD.MOV.U32 R4, RZ, RZ, 0x1 ;  /* 0x00000001ff047424 */ /* 0x000fe400078e00ff */
[----:B------:R-:W-:Y:S02]  /*b3f0*/  IMAD R14, R21, UR9, R14 ;  /* 0x00000009150e7c24 */ /* 0x000fe4000f8e020e */
[----:B------:R-:W-:-:S05]  /*b400*/  IMAD R11, R20, UR8, R11 ;  /* 0x00000008140b7c24 */ /* 0x000fca000f8e020b */
[----:B------:R-:W-:Y:S02]  /*b410*/  SEL R20, R11, R14, !P0 ;  /* 0x0000000e0b147207 */ /* 0x000fe40004000000 */
[----:B------:R-:W-:-:S07]  /*b420*/  SEL R11, R14, R11, !P0 ;  /* 0x0000000b0e0b7207 */ /* 0x000fce0004000000 */
.L_x_304:
[----:B------:R-:W-:Y:S05]  /*b430*/  BSYNC B1 ;  /* 0x0000000000017941 */ /* 0x000fea0003800000 */
.L_x_303:
[----:B------:R-:W-:-:S13]  /*b440*/  LOP3.LUT P0, RZ, R4, 0xff, RZ, 0xc0, !PT ;  /* 0x000000ff04ff7812 */ /* 0x000fda000780c0ff */
[----:B------:R-:W-:Y:S05]  /*b450*/  @P0 BRA `(.L_x_307) ;  /* 0xfffffff400380947 */ /* 0x000fea000383ffff */
[----:B------:R-:W-:Y:S05]  /*b460*/  BSYNC B0 ;  /* 0x0000000000007941 */ /* 0x000fea0003800000 */
.L_x_296:
[----:B------:R-:W-:-:S03]  /*b470*/  UMOV UR8, 0xffffffff ;  /* 0xffffffff00087882 */ /* 0x000fc60000000000 */
[----:B------:R-:W-:Y:S05]  /*b480*/  BRA.DIV UR8, `(.L_x_308) ;  /* 0x0000000608387947 */ /* 0x000fea000b800000 */
[----:B------:R-:W-:-:S13]  /*b490*/  ELECT P6, URZ, PT ;  /* 0x00000000003f782f */ /* 0x000fda00038c0000 */
.L_x_323:
[----:B------:R-:W-:Y:S04]  /*b4a0*/  BSSY B0, `(.L_x_309) ;  /* 0x0000034000007945 */ /* 0x000fe80003800000 */
[----:B------:R-:W-:Y:S05]  /*b4b0*/  @!P6 BRA `(.L_x_310) ;  /* 0x0000000000c8e947 */ /* 0x000fea0003800000 */
[----:B------:R-:W-:-:S04]  /*b4c0*/  LOP3.LUT R19, R19, 0x2, RZ, 0xfc, !PT ;  /* 0x0000000213137812 */ /* 0x000fc800078efcff */
[----:B------:R-:W-:-:S13]  /*b4d0*/  ISETP.NE.AND P0, PT, R19, 0x3, PT ;  /* 0x000000031300780c */ /* 0x000fda0003f05270 */
[----:B------:R-:W-:Y:S05]  /*b4e0*/  @!P0 BRA `(.L_x_311) ;  /* 0x0000000000048947 */ /* 0x000fea0003800000 */
[----:B------:R-:W-:Y:S01]  /*b4f0*/  BPT.TRAP 0x1 ;  /* 0x000000040000795c */ /* 0x000fe20000300000 */
.L_x_311:
[----:B------:R-:W0:Y:S01]  /*b500*/  S2R R3, SR_CgaCtaId ;  /* 0x0000000000037919 */ /* 0x000e220000008800 */
[----:B------:R-:W-:-:S04]  /*b510*/  MOV R2, 0x400 ;  /* 0x0000040000027802 */ /* 0x000fc80000000f00 */
[----:B0-----:R-:W-:Y:S02]  /*b520*/  LEA R3, R3, R2, 0x18 ;  /* 0x0000000203037211 */ /* 0x001fe400078ec0ff */
[----:B------:R-:W-:-:S03]  /*b530*/  SHF.L.U32 R2, R0, 0x1f, RZ ;  /* 0x0000001f00027819 */ /* 0x000fc600000006ff */
[----:B------:R-:W-:-:S04]  /*b540*/  VIADD R3, R3, 0x28 ;  /* 0x0000002803037836 */ /* 0x000fc80000000000 */
[C---:B------:R-:W-:Y:S02]  /*b550*/  IMAD R7, R12.reuse, 0x8, R3 ;  /* 0x000000080c077824 */ /* 0x040fe400078e0203 */
[----:B------:R-:W-:Y:S02]  /*b560*/  VIADD R12, R12, 0x1 ;  /* 0x000000010c0c7836 */ /* 0x000fe40000000000 */
[----:B------:R-:W0:Y:S03]  /*b570*/  SYNCS.PHASECHK.TRANS64.TRYWAIT P0, [R7+URZ], R2 ;  /* 0x00000002070075a7 */ /* 0x000e26000800017f */
[----:B------:R-:W-:-:S04]  /*b580*/  ISETP.NE.AND P1, PT, R12, 0x5, PT ;  /* 0x000000050c00780c */ /* 0x000fc80003f25270 */
[----:B------:R-:W-:Y:S02]  /*b590*/  SEL R5, RZ, 0x1, P1 ;  /* 0x00000001ff057807 */ /* 0x000fe40000800000 */
[----:B------:R-:W-:Y:S02]  /*b5a0*/  SEL R12, R12, RZ, P1 ;  /* 0x000000ff0c0c7207 */ /* 0x000fe40000800000 */
[----:B------:R-:W-:-:S03]  /*b5b0*/  LOP3.LUT R5, R0, R5, RZ, 0x3c, !PT ;  /* 0x0000000500057212 */ /* 0x000fc600078e3cff */
[----:B------:R-:W-:Y:S01]  /*b5c0*/  IMAD R9, R12, 0x8, R3 ;  /* 0x000000080c097824 */ /* 0x000fe200078e0203 */
[----:B------:R-:W-:Y:S01]  /*b5d0*/  SHF.L.U32 R4, R5, 0x1f, RZ ;  /* 0x0000001f05047819 */ /* 0x000fe200000006ff */
[----:B0-----:R-:W-:Y:S06]  /*b5e0*/  @!P0 BRA `(.L_x_312) ;  /* 0x0000000400008947 */ /* 0x001fec0003800000 */
.L_x_324:
[----:B------:R-:W1:Y:S01]  /*b5f0*/  SYNCS.PHASECHK.TRANS64.TRYWAIT P0, [R9+URZ], R4 ;  /* 0x00000004090075a7 */ /* 0x000e62000800017f */
[----:B------:R-:W-:-:S05]  /*b600*/  VIADD R0, R12, 0x1 ;  /* 0x000000010c007836 */ /* 0x000fca0000000000 */
[----:B------:R-:W-:-:S04]  /*b610*/  ISETP.NE.AND P1, PT, R0, 0x5, PT ;  /* 0x000000050000780c */ /* 0x000fc80003f25270 */
[----:B0-----:R-:W-:Y:S02]  /*b620*/  SEL R2, RZ, 0x1, P1 ;  /* 0x00000001ff027807 */ /* 0x001fe40000800000 */
[----:B------:R-:W-:Y:S02]  /*b630*/  SEL R0, R0, RZ, P1 ;  /* 0x000000ff00007207 */ /* 0x000fe40000800000 */
[----:B------:R-:W-:-:S03]  /*b640*/  LOP3.LUT R7, R5, R2, RZ, 0x3c, !PT ;  /* 0x0000000205077212 */ /* 0x000fc600078e3cff */
[----:B------:R-:W-:Y:S01]  /*b650*/  IMAD R6, R0, 0x8, R3 ;  /* 0x0000000800067824 */ /* 0x000fe200078e0203 */
[----:B------:R-:W-:Y:S01]  /*b660*/  SHF.L.U32 R5, R7, 0x1f, RZ ;  /* 0x0000001f07057819 */ /* 0x000fe200000006ff */
[----:B-1----:R-:W-:Y:S06]  /*b670*/  @!P0 BRA `(.L_x_313) ;  /* 0x0000000000f08947 */ /* 0x002fec0003800000 */
.L_x_325:
[----:B------:R-:W1:Y:S01]  /*b680*/  SYNCS.PHASECHK.TRANS64.TRYWAIT P0, [R6+URZ], R5 ;  /* 0x00000005060075a7 */ /* 0x000e62000800017f */
[----:B------:R-:W-:-:S05]  /*b690*/  VIADD R0, R0, 0x1 ;  /* 0x0000000100007836 */ /* 0x000fca0000000000 */
[----:B------:R-:W-:-:S04]  /*b6a0*/  ISETP.NE.AND P1, PT, R0, 0x5, PT ;  /* 0x000000050000780c */ /* 0x000fc80003f25270 */
[----:B------:R-:W-:Y:S02]  /*b6b0*/  SEL R2, RZ, 0x1, P1 ;  /* 0x00000001ff027807 */ /* 0x000fe40000800000 */
[----:B------:R-:W-:Y:S02]  /*b6c0*/  SEL R0, R0, RZ, P1 ;  /* 0x000000ff00007207 */ /* 0x000fe40000800000 */
[----:B------:R-:W-:-:S03]  /*b6d0*/  LOP3.LUT R7, R7, R2, RZ, 0x3c, !PT ;  /* 0x0000000207077212 */ /* 0x000fc600078e3cff */
[----:B0-----:R-:W-:Y:S01]  /*b6e0*/  IMAD R9, R0, 0x8, R3 ;  /* 0x0000000800097824 */ /* 0x001fe200078e0203 */
[----:B------:R-:W-:Y:S01]  /*b6f0*/  SHF.L.U32 R4, R7, 0x1f, RZ ;  /* 0x0000001f07047819 */ /* 0x000fe200000006ff */
[----:B-1----:R-:W-:Y:S06]  /*b700*/  @!P0 BRA `(.L_x_314) ;  /* 0x0000000000e08947 */ /* 0x002fec0003800000 */
.L_x_326:
[----:B------:R-:W1:Y:S01]  /*b710*/  SYNCS.PHASECHK.TRANS64.TRYWAIT P0, [R9+URZ], R4 ;  /* 0x00000004090075a7 */ /* 0x000e62000800017f */
[----:B------:R-:W-:-:S05]  /*b720*/  VIADD R0, R0, 0x1 ;  /* 0x0000000100007836 */ /* 0x000fca0000000000 */
[----:B------:R-:W-:-:S04]  /*b730*/  ISETP.NE.AND P1, PT, R0, 0x5, PT ;  /* 0x000000050000780c */ /* 0x000fc80003f25270 */
[----:B------:R-:W-:Y:S02]  /*b740*/  SEL R2, RZ, 0x1, P1 ;  /* 0x00000001ff027807 */ /* 0x000fe40000800000 */
[----:B------:R-:W-:Y:S02]  /*b750*/  SEL R0, R0, RZ, P1 ;  /* 0x000000ff00007207 */ /* 0x000fe40000800000 */
[----:B------:R-:W-:Y:S01]  /*b760*/  LOP3.LUT R2, R7, R2, RZ, 0x3c, !PT ;  /* 0x0000000207027212 */ /* 0x000fe200078e3cff */
[----:B-1----:R-:W-:Y:S06]  /*b770*/  @!P0 BRA `(.L_x_315) ;  /* 0x0000000000d88947 */ /* 0x002fec0003800000 */
.L_x_327:
[----:B------:R-:W-:Y:S01]  /*b780*/  IMAD R3, R0, 0x8, R3 ;  /* 0x0000000800037824 */ /* 0x000fe200078e0203 */
[----:B------:R-:W-:-:S07]  /*b790*/  SHF.L.U32 R0, R2, 0x1f, RZ ;  /* 0x0000001f02007819 */ /* 0x000fce00000006ff */
.L_x_316:
[----:B--2---:R2:W3:Y:S02]  /*b7a0*/  SYNCS.PHASECHK.TRANS64.TRYWAIT P0, [R3+URZ], R0 ;  /* 0x00000000030075a7 */ /* 0x0044e4000800017f */
[----:B---3--:R-:W-:Y:S05]  /*b7b0*/  @!P0 NANOSLEEP.SYNCS 0x989680 ;  /* 0x009896800000895d */ /* 0x008fea0003900000 */
[----:B------:R-:W3:Y:S02]  /*b7c0*/  @!P0 SYNCS.PHASECHK.TRANS64 P0, [R3+URZ], R0 ;  /* 0x00000000030085a7 */ /* 0x000ee4000800007f */
[----:B---3--:R-:W-:Y:S05]  /*b7d0*/  @!P0 BRA `(.L_x_316) ;  /* 0xfffffffc00f08947 */ /* 0x008fea000383ffff */
.L_x_310:
[----:B------:R-:W-:Y:S05]  /*b7e0*/  BSYNC B0 ;  /* 0x0000000000007941 */ /* 0x000fea0003800000 */
.L_x_309:
[----:B------:R-:W-:Y:S05]  /*b7f0*/  EXIT ;  /* 0x000000000000794d */ /* 0x000fea0003800000 */
.L_x_21:
[----:B---3--:R3:W4:Y:S02]  /*b800*/  SYNCS.PHASECHK.TRANS64.TRYWAIT P1, [R3+URZ], R0 ;  /* 0x00000000030075a7 */ /* 0x008724000802017f */
[----:B----4-:R-:W-:Y:S05]  /*b810*/  @!P1 NANOSLEEP.SYNCS 0x989680 ;  /* 0x009896800000995d */ /* 0x010fea0003900000 */
[----:B------:R-:W4:Y:S02]  /*b820*/  @!P1 SYNCS.PHASECHK.TRANS64 P1, [R3+URZ], R0 ;  /* 0x00000000030095a7 */ /* 0x000f24000802007f */
[----:B----4-:R-:W-:Y:S05]  /*b830*/  @!P1 BRA `(.L_x_21) ;  /* 0xfffffffc00f09947 */ /* 0x010fea000383ffff */
[----:B------:R-:W-:Y:S05]  /*b840*/  BRA `(.L_x_20) ;  /* 0xffffff5c003c7947 */ /* 0x000fea000383ffff */
.L_x_26:
[----:B-1----:R1:W2:Y:S02]  /*b850*/  SYNCS.PHASECHK.TRANS64.TRYWAIT P1, [R5+URZ], R4 ;  /* 0x00000004050075a7 */ /* 0x0022a4000802017f */
[----:B--2---:R-:W-:Y:S05]  /*b860*/  @!P1 NANOSLEEP.SYNCS 0x989680 ;  /* 0x009896800000995d */ /* 0x004fea0003900000 */
[----:B------:R-:W2:Y:S02]  /*b870*/  @!P1 SYNCS.PHASECHK.TRANS64 P1, [R5+URZ], R4 ;  /* 0x00000004050095a7 */ /* 0x000ea4000802007f */
[----:B--2---:R-:W-:Y:S05]  /*b880*/  @!P1 BRA `(.L_x_26) ;  /* 0xfffffffc00f09947 */ /* 0x004fea000383ffff */
[----:B------:R-:W-:Y:S05]  /*b890*/  BRA `(.L_x_25) ;  /* 0xffffff5c00f07947 */ /* 0x000fea000383ffff */
.L_x_297:
[----:B------:R-:W-:Y:S01]  /*b8a0*/  BSSY B1, `(.L_x_317) ;  /* 0x0000006000017945 */ /* 0x000fe20003800000 */
[----:B------:R-:W-:-:S07]  /*b8b0*/  IMAD.MOV.U32 R15, RZ, RZ, -0x1 ;  /* 0xffffffffff0f7424 */ /* 0x000fce00078e00ff */
[----:B------:R-:W-:Y:S05]  /*b8c0*/  WARPSYNC.COLLECTIVE R15, `(.L_x_318) ;  /* 0x000000000f0c7348 */ /* 0x000fea0003c00000 */
[----:B------:R-:W-:Y:S02]  /*b8d0*/  ELECT P6, UR62, PT ;  /* 0x00000000003e782f */ /* 0x000fe400038c0000 */
[----:B------:R-:W-:Y:S01]  /*b8e0*/  MOV R14, UR62 ;  /* 0x0000003e000e7c02 */ /* 0x000fe20008000f00 */
[----:B------:R-:W-:Y:S10]  /*b8f0*/  ENDCOLLECTIVE ;  /* 0x000000000000791b */ /* 0x000ff40003800000 */
.L_x_318:
[----:B------:R-:W-:Y:S05]  /*b900*/  BSYNC B1 ;  /* 0x0000000000017941 */ /* 0x000fea0003800000 */
.L_x_317:
[----:B------:R-:W-:Y:S05]  /*b910*/  BRA `(.L_x_319) ;  /* 0xfffffff000147947 */ /* 0x000fea000383ffff */
.L_x_300:
[----:B0-----:R0:W1:Y:S02]  /*b920*/  SYNCS.PHASECHK.TRANS64.TRYWAIT P0, [R14+URZ+0x28], R7 ;  /* 0x000028070e0075a7 */ /* 0x001064000800017f */
[----:B-1----:R-:W-:Y:S05]  /*b930*/  @!P0 NANOSLEEP.SYNCS 0x989680 ;  /* 0x009896800000895d */ /* 0x002fea0003900000 */
[----:B------:R-:W1:Y:S02]  /*b940*/  @!P0 SYNCS.PHASECHK.TRANS64 P0, [R14+URZ+0x28], R7 ;  /* 0x000028070e0085a7 */ /* 0x000e64000800007f */
[----:B-1----:R-:W-:Y:S05]  /*b950*/  @!P0 BRA `(.L_x_300) ;  /* 0xfffffffc00f08947 */ /* 0x002fea000383ffff */
[----:B------:R-:W-:Y:S05]  /*b960*/  BRA `(.L_x_320) ;  /* 0xfffffff000507947 */ /* 0x000fea000383ffff */
.L_x_308:
[----:B------:R-:W-:Y:S01]  /*b970*/  BSSY B0, `(.L_x_321) ;  /* 0x0000006000007945 */ /* 0x000fe20003800000 */
[----:B------:R-:W-:-:S07]  /*b980*/  IMAD.MOV.U32 R15, RZ, RZ, -0x1 ;  /* 0xffffffffff0f7424 */ /* 0x000fce00078e00ff */
[----:B------:R-:W-:Y:S05]  /*b990*/  WARPSYNC.COLLECTIVE R15, `(.L_x_322) ;  /* 0x000000000f0c7348 */ /* 0x000fea0003c00000 */
[----:B------:R-:W-:Y:S02]  /*b9a0*/  ELECT P6, UR62, PT ;  /* 0x00000000003e782f */ /* 0x000fe400038c0000 */
[----:B------:R-:W-:Y:S01]  /*b9b0*/  MOV R14, UR62 ;  /* 0x0000003e000e7c02 */ /* 0x000fe20008000f00 */
[----:B------:R-:W-:Y:S10]  /*b9c0*/  ENDCOLLECTIVE ;  /* 0x000000000000791b */ /* 0x000ff40003800000 */
.L_x_322:
[----:B------:R-:W-:Y:S05]  /*b9d0*/  BSYNC B0 ;  /* 0x0000000000007941 */ /* 0x000fea0003800000 */
.L_x_321:
[----:B------:R-:W-:Y:S05]  /*b9e0*/  BRA `(.L_x_323) ;  /* 0xfffffff800ac7947 */ /* 0x000fea000383ffff */
.L_x_312:
[----:B0-----:R0:W1:Y:S02]  /*b9f0*/  SYNCS.PHASECHK.TRANS64.TRYWAIT P0, [R7+URZ], R2 ;  /* 0x00000002070075a7 */ /* 0x001064000800017f */
[----:B-1----:R-:W-:Y:S05]  /*ba00*/  @!P0 NANOSLEEP.SYNCS 0x989680 ;  /* 0x009896800000895d */ /* 0x002fea0003900000 */
[----:B------:R-:W1:Y:S02]  /*ba10*/  @!P0 SYNCS.PHASECHK.TRANS64 P0, [R7+URZ], R2 ;  /* 0x00000002070085a7 */ /* 0x000e64000800007f */
[----:B-1----:R-:W-:Y:S05]  /*ba20*/  @!P0 BRA `(.L_x_312) ;  /* 0xfffffffc00f08947 */ /* 0x002fea000383ffff */
[----:B------:R-:W-:Y:S05]  /*ba30*/  BRA `(.L_x_324) ;  /* 0xfffffff800ec7947 */ /* 0x000fea000383ffff */
.L_x_313:
[----:B0-----:R0:W1:Y:S02]  /*ba40*/  SYNCS.PHASECHK.TRANS64.TRYWAIT P0, [R9+URZ], R4 ;  /* 0x00000004090075a7 */ /* 0x001064000800017f */
[----:B-1----:R-:W-:Y:S05]  /*ba50*/  @!P0 NANOSLEEP.SYNCS 0x989680 ;  /* 0x009896800000895d */ /* 0x002fea0003900000 */
[----:B------:R-:W1:Y:S02]  /*ba60*/  @!P0 SYNCS.PHASECHK.TRANS64 P0, [R9+URZ], R4 ;  /* 0x00000004090085a7 */ /* 0x000e64000800007f */
[----:B-1----:R-:W-:Y:S05]  /*ba70*/  @!P0 BRA `(.L_x_313) ;  /* 0xfffffffc00f08947 */ /* 0x002fea000383ffff */
[----:B------:R-:W-:Y:S05]  /*ba80*/  BRA `(.L_x_325) ;  /* 0xfffffff800fc7947 */ /* 0x000fea000383ffff */
.L_x_314:
[----:B0-----:R0:W1:Y:S02]  /*ba90*/  SYNCS.PHASECHK.TRANS64.TRYWAIT P0, [R6+URZ], R5 ;  /* 0x00000005060075a7 */ /* 0x001064000800017f */
[----:B-1----:R-:W-:Y:S05]  /*baa0*/  @!P0 NANOSLEEP.SYNCS 0x989680 ;  /* 0x009896800000895d */ /* 0x002fea0003900000 */
[----:B------:R-:W1:Y:S02]  /*bab0*/  @!P0 SYNCS.PHASECHK.TRANS64 P0, [R6+URZ], R5 ;  /* 0x00000005060085a7 */ /* 0x000e64000800007f */
[----:B-1----:R-:W-:Y:S05]  /*bac0*/  @!P0 BRA `(.L_x_314) ;  /* 0xfffffffc00f08947 */ /* 0x002fea000383ffff */
[----:B------:R-:W-:Y:S05]  /*bad0*/  BRA `(.L_x_326) ;  /* 0xfffffffc000c7947 */ /* 0x000fea000383ffff */
.L_x_315:
[----:B-1----:R1:W2:Y:S02]  /*bae0*/  SYNCS.PHASECHK.TRANS64.TRYWAIT P0, [R9+URZ], R4 ;  /* 0x00000004090075a7 */ /* 0x0022a4000800017f */
[----:B--2---:R-:W-:Y:S05]  /*baf0*/  @!P0 NANOSLEEP.SYNCS 0x989680 ;  /* 0x009896800000895d */ /* 0x004fea0003900000 */
[----:B------:R-:W2:Y:S02]  /*bb00*/  @!P0 SYNCS.PHASECHK.TRANS64 P0, [R9+URZ], R4 ;  /* 0x00000004090085a7 */ /* 0x000ea4000800007f */
[----:B--2---:R-:W-:Y:S05]  /*bb10*/  @!P0 BRA `(.L_x_315) ;  /* 0xfffffffc00f08947 */ /* 0x004fea000383ffff */
[----:B------:R-:W-:Y:S05]  /*bb20*/  BRA `(.L_x_327) ;  /* 0xfffffffc00147947 */ /* 0x000fea000383ffff */
.L_x_328:
[----:B------:R-:W-:-:S00]  /*bb30*/  BRA `(.L_x_328) ;  /* 0xfffffffc00fc7947 */ /* 0x000fc0000383ffff */
[----:B------:R-:W-:-:S00]  /*bb40*/  NOP ;  /* 0x0000000000007918 */ /* 0x000fc00000000000 */
        /* <DEDUP_REMOVED lines=11> */
.L_x_329:


//--------------------- .nv.global.init           --------------------------
	.section	.nv.global.init,"aw",@progbits
.nv.global.init:
	.type		$str$22,@object
	.size		$str$22,($str$23 - $str$22)
$str$22:
        /*0000*/ 	.byte	0x6b, 0x5f, 0x74, 0x69, 0x6c, 0x65, 0x5f, 0x63, 0x6f, 0x75, 0x6e, 0x74, 0x20, 0x3e, 0x3d, 0x20
        /*0010*/ 	.byte	0x31, 0x00
	.type		$str$23,@object
	.size		$str$23,(__unnamed_1 - $str$23)
$str$23:
        /*0012*/ 	.byte	0x2f, 0x74, 0x6d, 0x70, 0x2f, 0x63, 0x75, 0x74, 0x6c, 0x61, 0x73, 0x73, 0x5f, 0x73, 0x77, 0x65
        /*0022*/ 	.byte	0x65, 0x70, 0x5f, 0x73, 0x72, 0x63, 0x2f, 0x69, 0x6e, 0x63, 0x6c, 0x75, 0x64, 0x65, 0x2f, 0x63
        /*0032*/ 	.byte	0x75, 0x74, 0x6c, 0x61, 0x73, 0x73, 0x2f, 0x67, 0x65, 0x6d, 0x6d, 0x2f, 0x63, 0x6f, 0x6c, 0x6c
        /*0042*/ 	.byte	0x65, 0x63, 0x74, 0x69, 0x76, 0x65, 0x2f, 0x73, 0x6d, 0x39, 0x30, 0x5f, 0x6d, 0x6d, 0x61, 0x5f
        /*0052*/ 	.byte	0x74, 0x6d, 0x61, 0x5f, 0x67, 0x6d, 0x6d, 0x61, 0x5f, 0x73, 0x73, 0x5f, 0x77, 0x61, 0x72, 0x70
        /*0062*/ 	.byte	0x73, 0x70, 0x65, 0x63, 0x69, 0x61, 0x6c, 0x69, 0x7a, 0x65, 0x64, 0x2e, 0x68, 0x70, 0x70, 0x00
	.type		__unnamed_1,@object
	.size		__unnamed_1,(.L_0 - __unnamed_1)
__unnamed_1:
        /*0072*/ 	.byte	0x76, 0x6f, 0x69, 0x64, 0x20, 0x63, 0x75, 0x74, 0x6c, 0x61, 0x73, 0x73, 0x3a, 0x3a, 0x67, 0x65
        /* <DEDUP_REMOVED lines=181> */
        /*0bd2*/ 	.byte	0x69, 0x64, 0x65, 0x6e, 0x74, 0x69, 0x74, 0x79, 0x5d, 0x00
.L_0:


//--------------------- .nv.shared._ZN7cutlass13device_kernelINS_4gemm6kernel13GemmUniversalIN4cute5tupleIJiiiiEEENS1_10collective13CollectiveMmaINS1_34MainloopSm90TmaGmmaWarpSpecializedILi5ENS5_IJNS4_1CILi2EEESB_NSA_ILi1EEEEEENS1_35KernelTmaWarpSpecializedCooperativeEEENS5_IJNSA_ILi128EEENSA_ILi256EEENSA_ILi32EEEEEENS_10bfloat16_tENS5_IJlSC_lEEESK_SL_NS4_8TiledMMAINS4_8MMA_AtomIJNS4_4SM904GMMA28MMA_64x256x16_F32BF16BF16_SSILNSP_5MajorE0ELSR_0ELNSP_7ScaleInE1ELSS_1EEEEEENS4_6LayoutINS5_IJSB_SC_SC_EEENS5_IJSC_NSA_ILi0EEESX_EEEEENS5_IJNS4_10UnderscoreES10_S10_EEEEENS4_23SM90_TMA_LOAD_MULTICASTENS4_14ComposedLayoutINS4_7SwizzleILi2ELi4ELi3EEENS4_18smem_ptr_flag_bitsILi16EEENSV_INS5_IJNSA_ILi8EEESI_EEENS5_IJSI_SC_EEEEEEEvNS4_8identityES13_S1D_vS1E_EENS_8epilogue10collective6detail29Sm90TmaWarpSpecializedAdapterINS1H_15DefaultEpilogueISK_SL_SL_NS1G_6thread17LinearCombinationISK_Li1EffLNS1L_9ScaleType4KindE0ELNS_15FloatRoundStyleE2ESK_EENS1_15EpilogueDefaultEEEEEvvEEEEvNT_6ParamsE --------------------------
	.section	.nv.shared._ZN7cutlass13device_kernelINS_4gemm6kernel13GemmUniversalIN4cute5tupleIJiiiiEEENS1_10collective13CollectiveMmaINS1_34MainloopSm90TmaGmmaWarpSpecializedILi5ENS5_IJNS4_1CILi2EEESB_NSA_ILi1EEEEEENS1_35KernelTmaWarpSpecializedCooperativeEEENS5_IJNSA_ILi128EEENSA_ILi256EEENSA_ILi32EEEEEENS_10bfloat16_tENS5_IJlSC_lEEESK_SL_NS4_8TiledMMAINS4_8MMA_AtomIJNS4_4SM904GMMA28MMA_64x256x16_F32BF16BF16_SSILNSP_5MajorE0ELSR_0ELNSP_7ScaleInE1ELSS_1EEEEEENS4_6LayoutINS5_IJSB_SC_SC_EEENS5_IJSC_NSA_ILi0EEESX_EEEEENS5_IJNS4_10UnderscoreES10_S10_EEEEENS4_23SM90_TMA_LOAD_MULTICASTENS4_14ComposedLayoutINS4_7SwizzleILi2ELi4ELi3EEENS4_18smem_ptr_flag_bitsILi16EEENSV_INS5_IJNSA_ILi8EEESI_EEENS5_IJSI_SC_EEEEEEEvNS4_8identityES13_S1D_vS1E_EENS_8epilogue10collective6detail29Sm90TmaWarpSpecializedAdapterINS1H_15DefaultEpilogueISK_SL_SL_NS1G_6thread17LinearCombinationISK_Li1EffLNS1L_9ScaleType4KindE0ELNS_15FloatRoundStyleE2ESK_EENS1_15EpilogueDefaultEEEEEvvEEEEvNT_6ParamsE,"aw",@nobits
	.sectionflags	@""
	.align	16
	.zero		1024


//--------------------- .nv.shared.reserved.0     --------------------------
	.section	.nv.shared.reserved.0,"aw",@nobits
	.weak		__nv_reservedSMEM_offset_0_alias
	.size		__nv_reservedSMEM_offset_0_alias, 0, 0
	.other		__nv_reservedSMEM_offset_0_alias,@"STO_CUDA_RESERVED_SHARED STV_DEFAULT"
__nv_reservedSMEM_offset_0_alias:
	.zero		0


//--------------------- .nv.global                --------------------------
	.section	.nv.global,"aw",@nobits
.nv.global:
	.type		_ZN39_INTERNAL_a82ecc65_4_k_cu_f90c2fc9_42404cute1_E,@object
	.size		_ZN39_INTERNAL_a82ecc65_4_k_cu_f90c2fc9_42404cute1_E,(_ZN39_INTERNAL_a82ecc65_4_k_cu_f90c2fc9_42404cuda3std3__45__cpo6cbeginE - _ZN39_INTERNAL_a82ecc65_4_k_cu_f90c2fc9_42404cute1_E)
_ZN39_INTERNAL_a82ecc65_4_k_cu_f90c2fc9_42404cute1_E:
	.zero		1
	.type		_ZN39_INTERNAL_a82ecc65_4_k_cu_f90c2fc9_42404cuda3std3__45__cpo6cbeginE,@object
	.size		_ZN39_INTERNAL_a82ecc65_4_k_cu_f90c2fc9_42404cuda3std3__45__cpo6cbeginE,(_ZN39_INTERNAL_a82ecc65_4_k_cu_f90c2fc9_42404cuda3std3__48in_placeE - _ZN39_INTERNAL_a82ecc65_4_k_cu_f90c2fc9_42404cuda3std3__45__cpo6cbeginE)
_ZN39_INTERNAL_a82ecc65_4_k_cu_f90c2fc9_42404cuda3std3__45__cpo6cbeginE:
	.zero		1
	.type		_ZN39_INTERNAL_a82ecc65_4_k_cu_f90c2fc9_42404cuda3std3__48in_placeE,@object
	.size		_ZN39_INTERNAL_a82ecc65_4_k_cu_f90c2fc9_42404cuda3std3__48in_placeE,(_ZN39_INTERNAL_a82ecc65_4_k_cu_f90c2fc9_42404cuda3std6ranges3__45__cpo9iter_moveE - _ZN39_INTERNAL_a82ecc65_4_k_cu_f90c2fc9_42404cuda3std3__48in_placeE)
_ZN39_INTERNAL_a82ecc65_4_k_cu_f90c2fc9_42404cuda3std3__48in_placeE:
	.zero		1
	.type		_ZN39_INTERNAL_a82ecc65_4_k_cu_f90c2fc9_42404cuda3std6ranges3__45__cpo9iter_moveE,@object
	.size		_ZN39_INTERNAL_a82ecc65_4_k_cu_f90c2fc9_42404cuda3std6ranges3__45__cpo9iter_moveE,(_ZN39_INTERNAL_a82ecc65_4_k_cu_f90c2fc9_42404cuda3std3__45__cpo5beginE - _ZN39_INTERNAL_a82ecc65_4_k_cu_f90c2fc9_42404cuda3std6ranges3__45__cpo9iter_moveE)
_ZN39_INTERNAL_a82ecc65_4_k_cu_f90c2fc9_42404cuda3std6ranges3__45__cpo9iter_moveE:
	.zero		1
	.type		_ZN39_INTERNAL_a82ecc65_4_k_cu_f90c2fc9_42404cuda3std3__45__cpo5beginE,@object
	.size		_ZN39_INTERNAL_a82ecc65_4_k_cu_f90c2fc9_42404cuda3std3__45__cpo5beginE,(_ZN39_INTERNAL_a82ecc65_4_k_cu_f90c2fc9_42404cuda3std3__441_GLOBAL__N__a82ecc65_4_k_cu_f90c2fc9_42406ignoreE - _ZN39_INTERNAL_a82ecc65_4_k_cu_f90c2fc9_42404cuda3std3__45__cpo5beginE)
_ZN39_INTERNAL_a82ecc65_4_k_cu_f90c2fc9_42404cuda3std3__45__cpo5beginE:
	.zero		1
	.type		_ZN39_INTERNAL_a82ecc65_4_k_cu_f90c2fc9_42404cuda3std3__441_GLOBAL__N__a82ecc65_4_k_cu_f90c2fc9_42406ignoreE,@object
	.size		_ZN39_INTERNAL_a82ecc65_4_k_cu_f90c2fc9_42404cuda3std3__441_GLOBAL__N__a82ecc65_4_k_cu_f90c2fc9_42406ignoreE,(_ZN39_INTERNAL_a82ecc65_4_k_cu_f90c2fc9_42404cute7productE - _ZN39_INTERNAL_a82ecc65_4_k_cu_f90c2fc9_42404cuda3std3__441_GLOBAL__N__a82ecc65_4_k_cu_f90c2fc9_42406ignoreE)
_ZN39_INTERNAL_a82ecc65_4_k_cu_f90c2fc9_42404cuda3std3__441_GLOBAL__N__a82ecc65_4_k_cu_f90c2fc9_42406ignoreE:
	.zero		1
	.type		_ZN39_INTERNAL_a82ecc65_4_k_cu_f90c2fc9_42404cute7productE,@object
	.size		_ZN39_INTERNAL_a82ecc65_4_k_cu_f90c2fc9_42404cute7productE,(_ZN39_INTERNAL_a82ecc65_4_k_cu_f90c2fc9_42404cuda3std3__45__cpo3endE - _ZN39_INTERNAL_a82ecc65_4_k_cu_f90c2fc9_42404cute7productE)
_ZN39_INTERNAL_a82ecc65_4_k_cu_f90c2fc9_42404cute7productE:
	.zero		1
	.type		_ZN39_INTERNAL_a82ecc65_4_k_cu_f90c2fc9_42404cuda3std3__45__cpo3endE,@object
	.size		_ZN39_INTERNAL_a82ecc65_4_k_cu_f90c2fc9_42404cuda3std3__45__cpo3endE,(_ZN39_INTERNAL_a82ecc65_4_k_cu_f90c2fc9_42404cuda3std3__419piecewise_constructE - _ZN39_INTERNAL_a82ecc65_4_k_cu_f90c2fc9_42404cuda3std3__45__cpo3endE)
_ZN39_INTERNAL_a82ecc65_4_k_cu_f90c2fc9_42404cuda3std3__45__cpo3endE:
	.zero		1
	.type		_ZN39_INTERNAL_a82ecc65_4_k_cu_f90c2fc9_42404cuda3std3__419piecewise_constructE,@object
	.size		_ZN39_INTERNAL_a82ecc65_4_k_cu_f90c2fc9_42404cuda3std3__419piecewise_constructE,(_ZN39_INTERNAL_a82ecc65_4_k_cu_f90c2fc9_42404cuda3std3__45__cpo4cendE - _ZN39_INTERNAL_a82ecc65_4_k_cu_f90c2fc9_42404cuda3std3__419piecewise_constructE)
_ZN39_INTERNAL_a82ecc65_4_k_cu_f90c2fc9_42404cuda3std3__419piecewise_constructE:
	.zero		1
	.type		_ZN39_INTERNAL_a82ecc65_4_k_cu_f90c2fc9_42404cuda3std3__45__cpo4cendE,@object
	.size		_ZN39_INTERNAL_a82ecc65_4_k_cu_f90c2fc9_42404cuda3std3__45__cpo4cendE,(_ZN39_INTERNAL_a82ecc65_4_k_cu_f90c2fc9_42404cuda3std6ranges3__45__cpo4swapE - _ZN39_INTERNAL_a82ecc65_4_k_cu_f90c2fc9_42404cuda3std3__45__cpo4cendE)
_ZN39_INTERNAL_a82ecc65_4_k_cu_f90c2fc9_42404cuda3std3__45__cpo4cendE:
	.zero		1
	.type		_ZN39_INTERNAL_a82ecc65_4_k_cu_f90c2fc9_42404cuda3std6ranges3__45__cpo4swapE,@object
	.size		_ZN39_INTERNAL_a82ecc65_4_k_cu_f90c2fc9_42404cuda3std6ranges3__45__cpo4swapE,(.L_8 - _ZN39_INTERNAL_a82ecc65_4_k_cu_f90c2fc9_42404cuda3std6ranges3__45__cpo4swapE)
_ZN39_INTERNAL_a82ecc65_4_k_cu_f90c2fc9_42404cuda3std6ranges3__45__cpo4swapE:
	.zero		1
.L_8:


//--------------------- .nv.constant0._ZN7cutlass13device_kernelINS_4gemm6kernel13GemmUniversalIN4cute5tupleIJiiiiEEENS1_10collective13CollectiveMmaINS1_34MainloopSm90TmaGmmaWarpSpecializedILi5ENS5_IJNS4_1CILi2EEESB_NSA_ILi1EEEEEENS1_35KernelTmaWarpSpecializedCooperativeEEENS5_IJNSA_ILi128EEENSA_ILi256EEENSA_ILi32EEEEEENS_10bfloat16_tENS5_IJlSC_lEEESK_SL_NS4_8TiledMMAINS4_8MMA_AtomIJNS4_4SM904GMMA28MMA_64x256x16_F32BF16BF16_SSILNSP_5MajorE0ELSR_0ELNSP_7ScaleInE1ELSS_1EEEEEENS4_6LayoutINS5_IJSB_SC_SC_EEENS5_IJSC_NSA_ILi0EEESX_EEEEENS5_IJNS4_10UnderscoreES10_S10_EEEEENS4_23SM90_TMA_LOAD_MULTICASTENS4_14ComposedLayoutINS4_7SwizzleILi2ELi4ELi3EEENS4_18smem_ptr_flag_bitsILi16EEENSV_INS5_IJNSA_ILi8EEESI_EEENS5_IJSI_SC_EEEEEEEvNS4_8identityES13_S1D_vS1E_EENS_8epilogue10collective6detail29Sm90TmaWarpSpecializedAdapterINS1H_15DefaultEpilogueISK_SL_SL_NS1G_6thread17LinearCombinationISK_Li1EffLNS1L_9ScaleType4KindE0ELNS_15FloatRoundStyleE2ESK_EENS1_15EpilogueDefaultEEEEEvvEEEEvNT_6ParamsE --------------------------
	.section	.nv.constant0._ZN7cutlass13device_kernelINS_4gemm6kernel13GemmUniversalIN4cute5tupleIJiiiiEEENS1_10collective13CollectiveMmaINS1_34MainloopSm90TmaGmmaWarpSpecializedILi5ENS5_IJNS4_1CILi2EEESB_NSA_ILi1EEEEEENS1_35KernelTmaWarpSpecializedCooperativeEEENS5_IJNSA_ILi128EEENSA_ILi256EEENSA_ILi32EEEEEENS_10bfloat16_tENS5_IJlSC_lEEESK_SL_NS4_8TiledMMAINS4_8MMA_AtomIJNS4_4SM904GMMA28MMA_64x256x16_F32BF16BF16_SSILNSP_5MajorE0ELSR_0ELNSP_7ScaleInE1ELSS_1EEEEEENS4_6LayoutINS5_IJSB_SC_SC_EEENS5_IJSC_NSA_ILi0EEESX_EEEEENS5_IJNS4_10UnderscoreES10_S10_EEEEENS4_23SM90_TMA_LOAD_MULTICASTENS4_14ComposedLayoutINS4_7SwizzleILi2ELi4ELi3EEENS4_18smem_ptr_flag_bitsILi16EEENSV_INS5_IJNSA_ILi8EEESI_EEENS5_IJSI_SC_EEEEEEEvNS4_8identityES13_S1D_vS1E_EENS_8epilogue10collective6detail29Sm90TmaWarpSpecializedAdapterINS1H_15DefaultEpilogueISK_SL_SL_NS1G_6thread17LinearCombinationISK_Li1EffLNS1L_9ScaleType4KindE0ELNS_15FloatRoundStyleE2ESK_EENS1_15EpilogueDefaultEEEEEvvEEEEvNT_6ParamsE,"a",@progbits
	.sectionflags	@""
	.align	4
.nv.constant0._ZN7cutlass13device_kernelINS_4gemm6kernel13GemmUniversalIN4cute5tupleIJiiiiEEENS1_10collective13CollectiveMmaINS1_34MainloopSm90TmaGmmaWarpSpecializedILi5ENS5_IJNS4_1CILi2EEESB_NSA_ILi1EEEEEENS1_35KernelTmaWarpSpecializedCooperativeEEENS5_IJNSA_ILi128EEENSA_ILi256EEENSA_ILi32EEEEEENS_10bfloat16_tENS5_IJlSC_lEEESK_SL_NS4_8TiledMMAINS4_8MMA_AtomIJNS4_4SM904GMMA28MMA_64x256x16_F32BF16BF16_SSILNSP_5MajorE0ELSR_0ELNSP_7ScaleInE1ELSS_1EEEEEENS4_6LayoutINS5_IJSB_SC_SC_EEENS5_IJSC_NSA_ILi0EEESX_EEEEENS5_IJNS4_10UnderscoreES10_S10_EEEEENS4_23SM90_TMA_LOAD_MULTICASTENS4_14ComposedLayoutINS4_7SwizzleILi2ELi4ELi3EEENS4_18smem_ptr_flag_bitsILi16EEENSV_INS5_IJNSA_ILi8EEESI_EEENS5_IJSI_SC_EEEEEEEvNS4_8identityES13_S1D_vS1E_EENS_8epilogue10collective6detail29Sm90TmaWarpSpecializedAdapterINS1H_15DefaultEpilogueISK_SL_SL_NS1G_6thread17LinearCombinationISK_Li1EffLNS1L_9ScaleType4KindE0ELNS_15FloatRoundStyleE2ESK_EENS1_15EpilogueDefaultEEEEEvvEEEEvNT_6ParamsE:
	.zero		1664


//--------------------- SYMBOLS --------------------------

	.type		.nv.reservedSmem.offset0,@object
	.size		.nv.reservedSmem.offset0,0x4
	.type		__assertfail,@function
